//
// Generated by NVIDIA NVVM Compiler
//
// Compiler Build ID: CL-36424714
// Cuda compilation tools, release 13.0, V13.0.88
// Based on NVVM 20.0.0
//

.version 9.0
.target sm_100
.address_size 64

	// .globl	_Z8distancePVfS0_S0_S0_iiiiPViffifb
// _ZZ8distancePVfS0_S0_S0_iiiiPViffifbE11shared_hist has been demoted
.global .align 4 .b8 __cudart_i2opi_f[24] = {65, 144, 67, 60, 153, 149, 98, 219, 192, 221, 52, 245, 209, 87, 39, 252, 41, 21, 68, 78, 110, 131, 249, 162};

.visible .entry _Z8distancePVfS0_S0_S0_iiiiPViffifb(
	.param .u64 .ptr .align 1 _Z8distancePVfS0_S0_S0_iiiiPViffifb_param_0,
	.param .u64 .ptr .align 1 _Z8distancePVfS0_S0_S0_iiiiPViffifb_param_1,
	.param .u64 .ptr .align 1 _Z8distancePVfS0_S0_S0_iiiiPViffifb_param_2,
	.param .u64 .ptr .align 1 _Z8distancePVfS0_S0_S0_iiiiPViffifb_param_3,
	.param .u32 _Z8distancePVfS0_S0_S0_iiiiPViffifb_param_4,
	.param .u32 _Z8distancePVfS0_S0_S0_iiiiPViffifb_param_5,
	.param .u32 _Z8distancePVfS0_S0_S0_iiiiPViffifb_param_6,
	.param .u32 _Z8distancePVfS0_S0_S0_iiiiPViffifb_param_7,
	.param .u64 .ptr .align 1 _Z8distancePVfS0_S0_S0_iiiiPViffifb_param_8,
	.param .f32 _Z8distancePVfS0_S0_S0_iiiiPViffifb_param_9,
	.param .f32 _Z8distancePVfS0_S0_S0_iiiiPViffifb_param_10,
	.param .u32 _Z8distancePVfS0_S0_S0_iiiiPViffifb_param_11,
	.param .f32 _Z8distancePVfS0_S0_S0_iiiiPViffifb_param_12,
	.param .u8 _Z8distancePVfS0_S0_S0_iiiiPViffifb_param_13
)
{
	.local .align 4 .b8 	__local_depot0[28];
	.reg .b64 	%SP;
	.reg .b64 	%SPL;
	.reg .pred 	%p<74>;
	.reg .b16 	%rs<2>;
	.reg .b32 	%r<309>;
	.reg .b32 	%f<172>;
	.reg .b64 	%rd<117>;
	.reg .b64 	%fd<13>;
	// demoted variable
	.shared .align 4 .b8 _ZZ8distancePVfS0_S0_S0_iiiiPViffifbE11shared_hist[1032];
	mov.u64 	%SPL, __local_depot0;
	ld.param.u64 	%rd27, [_Z8distancePVfS0_S0_S0_iiiiPViffifb_param_0];
	ld.param.u64 	%rd28, [_Z8distancePVfS0_S0_S0_iiiiPViffifb_param_1];
	ld.param.u32 	%r112, [_Z8distancePVfS0_S0_S0_iiiiPViffifb_param_4];
	ld.param.u32 	%r280, [_Z8distancePVfS0_S0_S0_iiiiPViffifb_param_5];
	ld.param.u32 	%r114, [_Z8distancePVfS0_S0_S0_iiiiPViffifb_param_6];
	ld.param.u32 	%r115, [_Z8distancePVfS0_S0_S0_iiiiPViffifb_param_7];
	ld.param.u64 	%rd31, [_Z8distancePVfS0_S0_S0_iiiiPViffifb_param_8];
	ld.param.f32 	%f32, [_Z8distancePVfS0_S0_S0_iiiiPViffifb_param_9];
	ld.param.u32 	%r116, [_Z8distancePVfS0_S0_S0_iiiiPViffifb_param_11];
	ld.param.s8 	%rs1, [_Z8distancePVfS0_S0_S0_iiiiPViffifb_param_13];
	cvta.to.global.u64 	%rd1, %rd31;
	add.u64 	%rd2, %SPL, 0;
	add.u64 	%rd3, %SPL, 0;
	add.u64 	%rd4, %SPL, 0;
	add.u64 	%rd5, %SPL, 0;
	add.u64 	%rd6, %SPL, 0;
	mov.u32 	%r1, %ctaid.x;
	mov.u32 	%r117, %ntid.x;
	mov.u32 	%r118, %tid.x;
	mad.lo.s32 	%r119, %r1, %r117, %r118;
	add.s32 	%r2, %r119, %r112;
	setp.eq.s32 	%p5, %r118, 0;
	setp.gt.s32 	%p6, %r116, -2;
	and.pred  	%p1, %p5, %p6;
	not.pred 	%p7, %p1;
	@%p7 bra 	$L__BB0_13;
	add.s32 	%r3, %r116, 2;
	add.s32 	%r121, %r116, 1;
	and.b32  	%r4, %r3, 15;
	setp.lt.u32 	%p8, %r121, 15;
	mov.b32 	%r276, 0;
	@%p8 bra 	$L__BB0_4;
	and.b32  	%r276, %r3, -16;
	mov.b32 	%r274, 0;
$L__BB0_3:
	.pragma "nounroll";
	shl.b32 	%r123, %r274, 2;
	mov.u32 	%r124, _ZZ8distancePVfS0_S0_S0_iiiiPViffifbE11shared_hist;
	add.s32 	%r125, %r124, %r123;
	mov.b32 	%r126, 0;
	st.shared.u32 	[%r125], %r126;
	st.shared.u32 	[%r125+4], %r126;
	st.shared.u32 	[%r125+8], %r126;
	st.shared.u32 	[%r125+12], %r126;
	st.shared.u32 	[%r125+16], %r126;
	st.shared.u32 	[%r125+20], %r126;
	st.shared.u32 	[%r125+24], %r126;
	st.shared.u32 	[%r125+28], %r126;
	st.shared.u32 	[%r125+32], %r126;
	st.shared.u32 	[%r125+36], %r126;
	st.shared.u32 	[%r125+40], %r126;
	st.shared.u32 	[%r125+44], %r126;
	st.shared.u32 	[%r125+48], %r126;
	st.shared.u32 	[%r125+52], %r126;
	st.shared.u32 	[%r125+56], %r126;
	st.shared.u32 	[%r125+60], %r126;
	add.s32 	%r274, %r274, 16;
	setp.ne.s32 	%p9, %r274, %r276;
	@%p9 bra 	$L__BB0_3;
$L__BB0_4:
	setp.eq.s32 	%p10, %r4, 0;
	@%p10 bra 	$L__BB0_13;
	and.b32  	%r9, %r3, 7;
	setp.lt.u32 	%p11, %r4, 8;
	@%p11 bra 	$L__BB0_7;
	shl.b32 	%r127, %r276, 2;
	mov.u32 	%r128, _ZZ8distancePVfS0_S0_S0_iiiiPViffifbE11shared_hist;
	add.s32 	%r129, %r128, %r127;
	mov.b32 	%r130, 0;
	st.shared.u32 	[%r129], %r130;
	st.shared.u32 	[%r129+4], %r130;
	st.shared.u32 	[%r129+8], %r130;
	st.shared.u32 	[%r129+12], %r130;
	st.shared.u32 	[%r129+16], %r130;
	st.shared.u32 	[%r129+20], %r130;
	st.shared.u32 	[%r129+24], %r130;
	st.shared.u32 	[%r129+28], %r130;
	add.s32 	%r276, %r276, 8;
$L__BB0_7:
	setp.eq.s32 	%p12, %r9, 0;
	@%p12 bra 	$L__BB0_13;
	and.b32  	%r12, %r3, 3;
	setp.lt.u32 	%p13, %r9, 4;
	@%p13 bra 	$L__BB0_10;
	shl.b32 	%r131, %r276, 2;
	mov.u32 	%r132, _ZZ8distancePVfS0_S0_S0_iiiiPViffifbE11shared_hist;
	add.s32 	%r133, %r132, %r131;
	mov.b32 	%r134, 0;
	st.shared.u32 	[%r133], %r134;
	st.shared.u32 	[%r133+4], %r134;
	st.shared.u32 	[%r133+8], %r134;
	st.shared.u32 	[%r133+12], %r134;
	add.s32 	%r276, %r276, 4;
$L__BB0_10:
	setp.eq.s32 	%p14, %r12, 0;
	@%p14 bra 	$L__BB0_13;
	mov.b32 	%r279, 0;
	mov.u32 	%r137, _ZZ8distancePVfS0_S0_S0_iiiiPViffifbE11shared_hist;
$L__BB0_12:
	.pragma "nounroll";
	shl.b32 	%r136, %r276, 2;
	add.s32 	%r138, %r137, %r136;
	mov.b32 	%r139, 0;
	st.shared.u32 	[%r138], %r139;
	add.s32 	%r276, %r276, 1;
	add.s32 	%r279, %r279, 1;
	setp.ne.s32 	%p15, %r279, %r12;
	@%p15 bra 	$L__BB0_12;
$L__BB0_13:
	bar.sync 	0;
	setp.ge.s32 	%p16, %r2, %r114;
	@%p16 bra 	$L__BB0_58;
	cvta.to.global.u64 	%rd37, %rd27;
	mul.wide.s32 	%rd38, %r2, 4;
	add.s64 	%rd39, %rd37, %rd38;
	ld.volatile.global.f32 	%f1, [%rd39];
	cvta.to.global.u64 	%rd40, %rd28;
	add.s64 	%rd41, %rd40, %rd38;
	ld.volatile.global.f32 	%f2, [%rd41];
	setp.le.s32 	%p17, %r115, %r280;
	@%p17 bra 	$L__BB0_58;
	ld.param.u64 	%rd108, [_Z8distancePVfS0_S0_S0_iiiiPViffifb_param_2];
	setp.ne.s16 	%p18, %rs1, 0;
	setp.ne.s32 	%p19, %r112, %r280;
	or.pred  	%p2, %p19, %p18;
	mul.f32 	%f35, %f2, 0f3F22F983;
	cvt.rni.s32.f32 	%r140, %f35;
	cvt.rn.f32.s32 	%f36, %r140;
	fma.rn.f32 	%f37, %f36, 0fBFC90FDA, %f2;
	fma.rn.f32 	%f38, %f36, 0fB3A22168, %f37;
	fma.rn.f32 	%f39, %f36, 0fA7C234C5, %f38;
	abs.f32 	%f40, %f2;
	setp.ltu.f32 	%p20, %f40, 0f47CE4780;
	setp.eq.f32 	%p21, %f40, 0f7F800000;
	mov.b32 	%r19, %f2;
	shr.u32 	%r141, %r19, 23;
	and.b32  	%r142, %r141, 224;
	add.s32 	%r143, %r142, -128;
	shr.u32 	%r144, %r143, 5;
	and.b32  	%r20, %r141, 31;
	mul.wide.u32 	%rd42, %r144, 4;
	sub.s64 	%rd7, %rd6, %rd42;
	mov.f32 	%f41, 0f00000000;
	mul.rn.f32 	%f42, %f2, %f41;
	mul.f32 	%f43, %f1, 0f3F22F983;
	cvt.rni.s32.f32 	%r145, %f43;
	cvt.rn.f32.s32 	%f44, %r145;
	fma.rn.f32 	%f45, %f44, 0fBFC90FDA, %f1;
	fma.rn.f32 	%f46, %f44, 0fB3A22168, %f45;
	fma.rn.f32 	%f47, %f44, 0fA7C234C5, %f46;
	abs.f32 	%f48, %f1;
	setp.ltu.f32 	%p22, %f48, 0f47CE4780;
	setp.eq.f32 	%p23, %f48, 0f7F800000;
	mov.b32 	%r21, %f1;
	shr.u32 	%r146, %r21, 23;
	and.b32  	%r147, %r146, 224;
	add.s32 	%r148, %r147, -128;
	shr.u32 	%r149, %r148, 5;
	and.b32  	%r22, %r146, 31;
	mul.wide.u32 	%rd43, %r149, 4;
	sub.s64 	%rd8, %rd4, %rd43;
	mul.rn.f32 	%f49, %f1, %f41;
	add.s32 	%r23, %r116, 1;
	or.pred  	%p3, %p20, %p21;
	selp.b32 	%r24, %r140, 0, %p20;
	selp.f32 	%f3, %f39, %f42, %p20;
	or.pred  	%p4, %p22, %p23;
	selp.b32 	%r25, %r145, 0, %p22;
	selp.f32 	%f4, %f47, %f49, %p22;
	cvta.to.global.u64 	%rd9, %rd108;
	add.s32 	%r150, %r280, 16384;
	min.s32 	%r26, %r150, %r115;
	not.pred 	%p25, %p2;
$L__BB0_16:
	setp.le.s32 	%p24, %r2, %r280;
	and.pred  	%p26, %p25, %p24;
	@%p26 bra 	$L__BB0_57;
	ld.param.u64 	%rd109, [_Z8distancePVfS0_S0_S0_iiiiPViffifb_param_3];
	mul.wide.s32 	%rd44, %r280, 4;
	add.s64 	%rd45, %rd9, %rd44;
	ld.volatile.global.f32 	%f5, [%rd45];
	cvta.to.global.u64 	%rd46, %rd109;
	add.s64 	%rd47, %rd46, %rd44;
	ld.volatile.global.f32 	%f6, [%rd47];
	sub.f32 	%f7, %f1, %f5;
	mov.u32 	%r284, %r24;
	mov.f32 	%f167, %f3;
	@%p3 bra 	$L__BB0_23;
	mov.b64 	%rd112, 0;
	mov.b32 	%r281, 0;
	mov.u64 	%rd110, __cudart_i2opi_f;
	mov.u64 	%rd111, %rd6;
$L__BB0_19:
	.pragma "nounroll";
	ld.global.nc.u32 	%r152, [%rd110];
	shl.b32 	%r153, %r19, 8;
	or.b32  	%r154, %r153, -2147483648;
	mad.wide.u32 	%rd50, %r152, %r154, %rd112;
	shr.u64 	%rd112, %rd50, 32;
	st.local.u32 	[%rd111], %rd50;
	add.s32 	%r281, %r281, 1;
	add.s64 	%rd111, %rd111, 4;
	add.s64 	%rd110, %rd110, 4;
	setp.ne.s32 	%p27, %r281, 6;
	@%p27 bra 	$L__BB0_19;
	setp.eq.s32 	%p28, %r20, 0;
	st.local.u32 	[%rd6+24], %rd112;
	ld.local.u32 	%r282, [%rd7+24];
	ld.local.u32 	%r283, [%rd7+20];
	@%p28 bra 	$L__BB0_22;
	shf.l.wrap.b32 	%r282, %r283, %r282, %r20;
	ld.local.u32 	%r155, [%rd7+16];
	shf.l.wrap.b32 	%r283, %r155, %r283, %r20;
$L__BB0_22:
	setp.lt.s32 	%p29, %r19, 0;
	shr.u32 	%r156, %r282, 30;
	shf.l.wrap.b32 	%r157, %r283, %r282, 2;
	shl.b32 	%r158, %r283, 2;
	shr.u32 	%r159, %r157, 31;
	add.s32 	%r160, %r159, %r156;
	neg.s32 	%r161, %r160;
	selp.b32 	%r284, %r161, %r160, %p29;
	xor.b32  	%r162, %r157, %r19;
	shr.s32 	%r163, %r157, 31;
	xor.b32  	%r164, %r163, %r157;
	xor.b32  	%r165, %r163, %r158;
	cvt.u64.u32 	%rd51, %r164;
	shl.b64 	%rd52, %rd51, 32;
	cvt.u64.u32 	%rd53, %r165;
	or.b64  	%rd54, %rd52, %rd53;
	cvt.rn.f64.s64 	%fd1, %rd54;
	mul.f64 	%fd2, %fd1, 0d3BF921FB54442D19;
	cvt.rn.f32.f64 	%f50, %fd2;
	neg.f32 	%f51, %f50;
	setp.lt.s32 	%p30, %r162, 0;
	selp.f32 	%f167, %f51, %f50, %p30;
$L__BB0_23:
	mul.rn.f32 	%f52, %f167, %f167;
	and.b32  	%r166, %r284, 1;
	setp.eq.b32 	%p31, %r166, 1;
	selp.f32 	%f53, 0f3F800000, %f167, %p31;
	fma.rn.f32 	%f54, %f52, %f53, 0f00000000;
	fma.rn.f32 	%f55, %f52, 0f37CBAC00, 0fBAB607ED;
	selp.f32 	%f56, %f55, 0fB94D4153, %p31;
	selp.f32 	%f57, 0f3D2AAABB, 0f3C0885E4, %p31;
	fma.rn.f32 	%f58, %f56, %f52, %f57;
	selp.f32 	%f59, 0fBEFFFFFF, 0fBE2AAAA8, %p31;
	fma.rn.f32 	%f60, %f58, %f52, %f59;
	fma.rn.f32 	%f61, %f60, %f54, %f53;
	and.b32  	%r167, %r284, 2;
	setp.eq.s32 	%p32, %r167, 0;
	mov.f32 	%f62, 0f00000000;
	sub.f32 	%f63, %f62, %f61;
	selp.f32 	%f10, %f61, %f63, %p32;
	mul.f32 	%f64, %f6, 0f3F22F983;
	cvt.rni.s32.f32 	%r288, %f64;
	cvt.rn.f32.s32 	%f65, %r288;
	fma.rn.f32 	%f66, %f65, 0fBFC90FDA, %f6;
	fma.rn.f32 	%f67, %f65, 0fB3A22168, %f66;
	fma.rn.f32 	%f168, %f65, 0fA7C234C5, %f67;
	abs.f32 	%f12, %f6;
	setp.ltu.f32 	%p33, %f12, 0f47CE4780;
	@%p33 bra 	$L__BB0_31;
	setp.neu.f32 	%p34, %f12, 0f7F800000;
	@%p34 bra 	$L__BB0_26;
	mov.f32 	%f70, 0f00000000;
	mul.rn.f32 	%f168, %f6, %f70;
	mov.b32 	%r288, 0;
	bra.uni 	$L__BB0_31;
$L__BB0_26:
	mov.b32 	%r39, %f6;
	mov.b64 	%rd113, 0;
	mov.b32 	%r285, 0;
$L__BB0_27:
	.pragma "nounroll";
	mul.wide.u32 	%rd56, %r285, 4;
	mov.u64 	%rd57, __cudart_i2opi_f;
	add.s64 	%rd58, %rd57, %rd56;
	ld.global.nc.u32 	%r169, [%rd58];
	shl.b32 	%r170, %r39, 8;
	or.b32  	%r171, %r170, -2147483648;
	mad.wide.u32 	%rd59, %r169, %r171, %rd113;
	shr.u64 	%rd113, %rd59, 32;
	add.s64 	%rd60, %rd5, %rd56;
	st.local.u32 	[%rd60], %rd59;
	add.s32 	%r285, %r285, 1;
	setp.ne.s32 	%p35, %r285, 6;
	@%p35 bra 	$L__BB0_27;
	shr.u32 	%r172, %r39, 23;
	st.local.u32 	[%rd5+24], %rd113;
	and.b32  	%r42, %r172, 31;
	and.b32  	%r173, %r172, 224;
	add.s32 	%r174, %r173, -128;
	shr.u32 	%r175, %r174, 5;
	mul.wide.u32 	%rd61, %r175, 4;
	sub.s64 	%rd18, %rd5, %rd61;
	ld.local.u32 	%r286, [%rd18+24];
	ld.local.u32 	%r287, [%rd18+20];
	setp.eq.s32 	%p36, %r42, 0;
	@%p36 bra 	$L__BB0_30;
	shf.l.wrap.b32 	%r286, %r287, %r286, %r42;
	ld.local.u32 	%r176, [%rd18+16];
	shf.l.wrap.b32 	%r287, %r176, %r287, %r42;
$L__BB0_30:
	shr.u32 	%r177, %r286, 30;
	shf.l.wrap.b32 	%r178, %r287, %r286, 2;
	shl.b32 	%r179, %r287, 2;
	shr.u32 	%r180, %r178, 31;
	add.s32 	%r181, %r180, %r177;
	neg.s32 	%r182, %r181;
	setp.lt.s32 	%p37, %r39, 0;
	selp.b32 	%r288, %r182, %r181, %p37;
	xor.b32  	%r183, %r178, %r39;
	shr.s32 	%r184, %r178, 31;
	xor.b32  	%r185, %r184, %r178;
	xor.b32  	%r186, %r184, %r179;
	cvt.u64.u32 	%rd62, %r185;
	shl.b64 	%rd63, %rd62, 32;
	cvt.u64.u32 	%rd64, %r186;
	or.b64  	%rd65, %rd63, %rd64;
	cvt.rn.f64.s64 	%fd3, %rd65;
	mul.f64 	%fd4, %fd3, 0d3BF921FB54442D19;
	cvt.rn.f32.f64 	%f68, %fd4;
	neg.f32 	%f69, %f68;
	setp.lt.s32 	%p38, %r183, 0;
	selp.f32 	%f168, %f69, %f68, %p38;
$L__BB0_31:
	mul.rn.f32 	%f71, %f168, %f168;
	and.b32  	%r188, %r288, 1;
	setp.eq.b32 	%p39, %r188, 1;
	selp.f32 	%f72, 0f3F800000, %f168, %p39;
	fma.rn.f32 	%f73, %f71, %f72, 0f00000000;
	fma.rn.f32 	%f74, %f71, 0f37CBAC00, 0fBAB607ED;
	selp.f32 	%f75, %f74, 0fB94D4153, %p39;
	selp.f32 	%f76, 0f3D2AAABB, 0f3C0885E4, %p39;
	fma.rn.f32 	%f77, %f75, %f71, %f76;
	selp.f32 	%f78, 0fBEFFFFFF, 0fBE2AAAA8, %p39;
	fma.rn.f32 	%f79, %f77, %f71, %f78;
	fma.rn.f32 	%f80, %f79, %f73, %f72;
	and.b32  	%r189, %r288, 2;
	setp.eq.s32 	%p40, %r189, 0;
	mov.f32 	%f81, 0f00000000;
	sub.f32 	%f82, %f81, %f80;
	selp.f32 	%f83, %f80, %f82, %p40;
	mul.f32 	%f16, %f10, %f83;
	mov.u32 	%r292, %r25;
	mov.f32 	%f169, %f4;
	@%p4 bra 	$L__BB0_37;
	mov.b64 	%rd114, 0;
	mov.b32 	%r289, 0;
$L__BB0_33:
	.pragma "nounroll";
	mul.wide.u32 	%rd67, %r289, 4;
	mov.u64 	%rd68, __cudart_i2opi_f;
	add.s64 	%rd69, %rd68, %rd67;
	ld.global.nc.u32 	%r191, [%rd69];
	shl.b32 	%r192, %r21, 8;
	or.b32  	%r193, %r192, -2147483648;
	mad.wide.u32 	%rd70, %r191, %r193, %rd114;
	shr.u64 	%rd114, %rd70, 32;
	add.s64 	%rd71, %rd4, %rd67;
	st.local.u32 	[%rd71], %rd70;
	add.s32 	%r289, %r289, 1;
	setp.ne.s32 	%p41, %r289, 6;
	@%p41 bra 	$L__BB0_33;
	setp.eq.s32 	%p42, %r22, 0;
	st.local.u32 	[%rd4+24], %rd114;
	ld.local.u32 	%r290, [%rd8+24];
	ld.local.u32 	%r291, [%rd8+20];
	@%p42 bra 	$L__BB0_36;
	shf.l.wrap.b32 	%r290, %r291, %r290, %r22;
	ld.local.u32 	%r194, [%rd8+16];
	shf.l.wrap.b32 	%r291, %r194, %r291, %r22;
$L__BB0_36:
	setp.lt.s32 	%p43, %r21, 0;
	shr.u32 	%r195, %r290, 30;
	shf.l.wrap.b32 	%r196, %r291, %r290, 2;
	shl.b32 	%r197, %r291, 2;
	shr.u32 	%r198, %r196, 31;
	add.s32 	%r199, %r198, %r195;
	neg.s32 	%r200, %r199;
	selp.b32 	%r292, %r200, %r199, %p43;
	xor.b32  	%r201, %r196, %r21;
	shr.s32 	%r202, %r196, 31;
	xor.b32  	%r203, %r202, %r196;
	xor.b32  	%r204, %r202, %r197;
	cvt.u64.u32 	%rd72, %r203;
	shl.b64 	%rd73, %rd72, 32;
	cvt.u64.u32 	%rd74, %r204;
	or.b64  	%rd75, %rd73, %rd74;
	cvt.rn.f64.s64 	%fd5, %rd75;
	mul.f64 	%fd6, %fd5, 0d3BF921FB54442D19;
	cvt.rn.f32.f64 	%f84, %fd6;
	neg.f32 	%f85, %f84;
	setp.lt.s32 	%p44, %r201, 0;
	selp.f32 	%f169, %f85, %f84, %p44;
$L__BB0_37:
	add.s32 	%r205, %r292, 1;
	mul.rn.f32 	%f86, %f169, %f169;
	and.b32  	%r206, %r292, 1;
	setp.eq.b32 	%p45, %r206, 1;
	selp.f32 	%f87, %f169, 0f3F800000, %p45;
	fma.rn.f32 	%f88, %f86, %f87, 0f00000000;
	fma.rn.f32 	%f89, %f86, 0f37CBAC00, 0fBAB607ED;
	selp.f32 	%f90, 0fB94D4153, %f89, %p45;
	selp.f32 	%f91, 0f3C0885E4, 0f3D2AAABB, %p45;
	fma.rn.f32 	%f92, %f90, %f86, %f91;
	selp.f32 	%f93, 0fBE2AAAA8, 0fBEFFFFFF, %p45;
	fma.rn.f32 	%f94, %f92, %f86, %f93;
	fma.rn.f32 	%f95, %f94, %f88, %f87;
	and.b32  	%r207, %r205, 2;
	setp.eq.s32 	%p46, %r207, 0;
	mov.f32 	%f96, 0f00000000;
	sub.f32 	%f97, %f96, %f95;
	selp.f32 	%f19, %f95, %f97, %p46;
	mul.f32 	%f98, %f5, 0f3F22F983;
	cvt.rni.s32.f32 	%r296, %f98;
	cvt.rn.f32.s32 	%f99, %r296;
	fma.rn.f32 	%f100, %f99, 0fBFC90FDA, %f5;
	fma.rn.f32 	%f101, %f99, 0fB3A22168, %f100;
	fma.rn.f32 	%f170, %f99, 0fA7C234C5, %f101;
	abs.f32 	%f21, %f5;
	setp.ltu.f32 	%p47, %f21, 0f47CE4780;
	@%p47 bra 	$L__BB0_45;
	setp.neu.f32 	%p48, %f21, 0f7F800000;
	@%p48 bra 	$L__BB0_40;
	mov.f32 	%f104, 0f00000000;
	mul.rn.f32 	%f170, %f5, %f104;
	mov.b32 	%r296, 0;
	bra.uni 	$L__BB0_45;
$L__BB0_40:
	mov.b32 	%r62, %f5;
	mov.b64 	%rd115, 0;
	mov.b32 	%r293, 0;
$L__BB0_41:
	.pragma "nounroll";
	mul.wide.u32 	%rd77, %r293, 4;
	mov.u64 	%rd78, __cudart_i2opi_f;
	add.s64 	%rd79, %rd78, %rd77;
	ld.global.nc.u32 	%r209, [%rd79];
	shl.b32 	%r210, %r62, 8;
	or.b32  	%r211, %r210, -2147483648;
	mad.wide.u32 	%rd80, %r209, %r211, %rd115;
	shr.u64 	%rd115, %rd80, 32;
	add.s64 	%rd81, %rd3, %rd77;
	st.local.u32 	[%rd81], %rd80;
	add.s32 	%r293, %r293, 1;
	setp.ne.s32 	%p49, %r293, 6;
	@%p49 bra 	$L__BB0_41;
	shr.u32 	%r212, %r62, 23;
	st.local.u32 	[%rd3+24], %rd115;
	and.b32  	%r65, %r212, 31;
	and.b32  	%r213, %r212, 224;
	add.s32 	%r214, %r213, -128;
	shr.u32 	%r215, %r214, 5;
	mul.wide.u32 	%rd82, %r215, 4;
	sub.s64 	%rd23, %rd3, %rd82;
	ld.local.u32 	%r294, [%rd23+24];
	ld.local.u32 	%r295, [%rd23+20];
	setp.eq.s32 	%p50, %r65, 0;
	@%p50 bra 	$L__BB0_44;
	shf.l.wrap.b32 	%r294, %r295, %r294, %r65;
	ld.local.u32 	%r216, [%rd23+16];
	shf.l.wrap.b32 	%r295, %r216, %r295, %r65;
$L__BB0_44:
	shr.u32 	%r217, %r294, 30;
	shf.l.wrap.b32 	%r218, %r295, %r294, 2;
	shl.b32 	%r219, %r295, 2;
	shr.u32 	%r220, %r218, 31;
	add.s32 	%r221, %r220, %r217;
	neg.s32 	%r222, %r221;
	setp.lt.s32 	%p51, %r62, 0;
	selp.b32 	%r296, %r222, %r221, %p51;
	xor.b32  	%r223, %r218, %r62;
	shr.s32 	%r224, %r218, 31;
	xor.b32  	%r225, %r224, %r218;
	xor.b32  	%r226, %r224, %r219;
	cvt.u64.u32 	%rd83, %r225;
	shl.b64 	%rd84, %rd83, 32;
	cvt.u64.u32 	%rd85, %r226;
	or.b64  	%rd86, %rd84, %rd85;
	cvt.rn.f64.s64 	%fd7, %rd86;
	mul.f64 	%fd8, %fd7, 0d3BF921FB54442D19;
	cvt.rn.f32.f64 	%f102, %fd8;
	neg.f32 	%f103, %f102;
	setp.lt.s32 	%p52, %r223, 0;
	selp.f32 	%f170, %f103, %f102, %p52;
$L__BB0_45:
	add.s32 	%r228, %r296, 1;
	mul.rn.f32 	%f105, %f170, %f170;
	and.b32  	%r229, %r296, 1;
	setp.eq.b32 	%p53, %r229, 1;
	selp.f32 	%f106, %f170, 0f3F800000, %p53;
	fma.rn.f32 	%f107, %f105, %f106, 0f00000000;
	fma.rn.f32 	%f108, %f105, 0f37CBAC00, 0fBAB607ED;
	selp.f32 	%f109, 0fB94D4153, %f108, %p53;
	selp.f32 	%f110, 0f3C0885E4, 0f3D2AAABB, %p53;
	fma.rn.f32 	%f111, %f109, %f105, %f110;
	selp.f32 	%f112, 0fBE2AAAA8, 0fBEFFFFFF, %p53;
	fma.rn.f32 	%f113, %f111, %f105, %f112;
	fma.rn.f32 	%f114, %f113, %f107, %f106;
	and.b32  	%r230, %r228, 2;
	setp.eq.s32 	%p54, %r230, 0;
	mov.f32 	%f115, 0f00000000;
	sub.f32 	%f116, %f115, %f114;
	selp.f32 	%f117, %f114, %f116, %p54;
	mul.f32 	%f25, %f19, %f117;
	mul.f32 	%f118, %f7, 0f3F22F983;
	cvt.rni.s32.f32 	%r300, %f118;
	cvt.rn.f32.s32 	%f119, %r300;
	fma.rn.f32 	%f120, %f119, 0fBFC90FDA, %f7;
	fma.rn.f32 	%f121, %f119, 0fB3A22168, %f120;
	fma.rn.f32 	%f171, %f119, 0fA7C234C5, %f121;
	abs.f32 	%f27, %f7;
	setp.ltu.f32 	%p55, %f27, 0f47CE4780;
	@%p55 bra 	$L__BB0_53;
	setp.neu.f32 	%p56, %f27, 0f7F800000;
	@%p56 bra 	$L__BB0_48;
	mov.f32 	%f124, 0f00000000;
	mul.rn.f32 	%f171, %f7, %f124;
	mov.b32 	%r300, 0;
	bra.uni 	$L__BB0_53;
$L__BB0_48:
	mov.b32 	%r75, %f7;
	mov.b64 	%rd116, 0;
	mov.b32 	%r297, 0;
$L__BB0_49:
	.pragma "nounroll";
	mul.wide.u32 	%rd88, %r297, 4;
	mov.u64 	%rd89, __cudart_i2opi_f;
	add.s64 	%rd90, %rd89, %rd88;
	ld.global.nc.u32 	%r232, [%rd90];
	shl.b32 	%r233, %r75, 8;
	or.b32  	%r234, %r233, -2147483648;
	mad.wide.u32 	%rd91, %r232, %r234, %rd116;
	shr.u64 	%rd116, %rd91, 32;
	add.s64 	%rd92, %rd2, %rd88;
	st.local.u32 	[%rd92], %rd91;
	add.s32 	%r297, %r297, 1;
	setp.ne.s32 	%p57, %r297, 6;
	@%p57 bra 	$L__BB0_49;
	shr.u32 	%r235, %r75, 23;
	st.local.u32 	[%rd2+24], %rd116;
	and.b32  	%r78, %r235, 31;
	and.b32  	%r236, %r235, 224;
	add.s32 	%r237, %r236, -128;
	shr.u32 	%r238, %r237, 5;
	mul.wide.u32 	%rd93, %r238, 4;
	sub.s64 	%rd26, %rd2, %rd93;
	ld.local.u32 	%r298, [%rd26+24];
	ld.local.u32 	%r299, [%rd26+20];
	setp.eq.s32 	%p58, %r78, 0;
	@%p58 bra 	$L__BB0_52;
	shf.l.wrap.b32 	%r298, %r299, %r298, %r78;
	ld.local.u32 	%r239, [%rd26+16];
	shf.l.wrap.b32 	%r299, %r239, %r299, %r78;
$L__BB0_52:
	shr.u32 	%r240, %r298, 30;
	shf.l.wrap.b32 	%r241, %r299, %r298, 2;
	shl.b32 	%r242, %r299, 2;
	shr.u32 	%r243, %r241, 31;
	add.s32 	%r244, %r243, %r240;
	neg.s32 	%r245, %r244;
	setp.lt.s32 	%p59, %r75, 0;
	selp.b32 	%r300, %r245, %r244, %p59;
	xor.b32  	%r246, %r241, %r75;
	shr.s32 	%r247, %r241, 31;
	xor.b32  	%r248, %r247, %r241;
	xor.b32  	%r249, %r247, %r242;
	cvt.u64.u32 	%rd94, %r248;
	shl.b64 	%rd95, %rd94, 32;
	cvt.u64.u32 	%rd96, %r249;
	or.b64  	%rd97, %rd95, %rd96;
	cvt.rn.f64.s64 	%fd9, %rd97;
	mul.f64 	%fd10, %fd9, 0d3BF921FB54442D19;
	cvt.rn.f32.f64 	%f122, %fd10;
	neg.f32 	%f123, %f122;
	setp.lt.s32 	%p60, %r246, 0;
	selp.f32 	%f171, %f123, %f122, %p60;
$L__BB0_53:
	add.s32 	%r252, %r300, 1;
	mul.rn.f32 	%f125, %f171, %f171;
	and.b32  	%r253, %r300, 1;
	setp.eq.b32 	%p61, %r253, 1;
	selp.f32 	%f126, %f171, 0f3F800000, %p61;
	fma.rn.f32 	%f127, %f125, %f126, 0f00000000;
	fma.rn.f32 	%f128, %f125, 0f37CBAC00, 0fBAB607ED;
	selp.f32 	%f129, 0fB94D4153, %f128, %p61;
	selp.f32 	%f130, 0f3C0885E4, 0f3D2AAABB, %p61;
	fma.rn.f32 	%f131, %f129, %f125, %f130;
	selp.f32 	%f132, 0fBE2AAAA8, 0fBEFFFFFF, %p61;
	fma.rn.f32 	%f133, %f131, %f125, %f132;
	fma.rn.f32 	%f134, %f133, %f127, %f126;
	and.b32  	%r254, %r252, 2;
	setp.eq.s32 	%p62, %r254, 0;
	mov.f32 	%f135, 0f00000000;
	sub.f32 	%f136, %f135, %f134;
	selp.f32 	%f137, %f134, %f136, %p62;
	fma.rn.f32 	%f138, %f25, %f137, %f16;
	abs.f32 	%f139, %f138;
	fma.rn.f32 	%f140, %f139, 0fBF000000, 0f3F000000;
	rsqrt.approx.ftz.f32 	%f141, %f140;
	mul.f32 	%f142, %f141, %f140;
	mul.f32 	%f143, %f141, 0fBF000000;
	fma.rn.f32 	%f144, %f142, %f143, 0f3F000000;
	fma.rn.f32 	%f145, %f142, %f144, %f142;
	setp.eq.f32 	%p63, %f139, 0f3F800000;
	selp.f32 	%f146, 0f00000000, %f145, %p63;
	setp.gt.f32 	%p64, %f139, 0f3F0F5C29;
	selp.f32 	%f147, %f146, %f139, %p64;
	copysign.f32 	%f148, %f138, %f147;
	mul.f32 	%f149, %f148, %f148;
	fma.rn.f32 	%f150, %f149, 0f3D10ECEF, 0f3C8B1ABB;
	fma.rn.f32 	%f151, %f150, %f149, 0f3CFC028C;
	fma.rn.f32 	%f152, %f151, %f149, 0f3D372139;
	fma.rn.f32 	%f153, %f152, %f149, 0f3D9993DB;
	fma.rn.f32 	%f154, %f153, %f149, 0f3E2AAAC6;
	mul.f32 	%f155, %f149, %f154;
	fma.rn.f32 	%f156, %f155, %f148, %f148;
	neg.f32 	%f157, %f156;
	selp.f32 	%f158, %f156, %f157, %p64;
	fma.rn.f32 	%f159, 0f3F6EE581, 0f3FD774EB, %f158;
	setp.gt.f32 	%p65, %f138, 0f3F0F5C29;
	selp.f32 	%f160, %f156, %f159, %p65;
	add.f32 	%f161, %f160, %f160;
	selp.f32 	%f162, %f161, %f160, %p64;
	cvt.f64.f32 	%fd11, %f162;
	mul.f64 	%fd12, %fd11, 0d404CA5DC1A47A9E3;
	cvt.rn.f32.f64 	%f31, %fd12;
	setp.gt.f32 	%p66, %f32, %f31;
	mov.b32 	%r301, 0;
	@%p66 bra 	$L__BB0_56;
	ld.param.f32 	%f165, [_Z8distancePVfS0_S0_S0_iiiiPViffifb_param_10];
	setp.le.f32 	%p67, %f165, %f31;
	mov.u32 	%r301, %r23;
	@%p67 bra 	$L__BB0_56;
	ld.param.f32 	%f166, [_Z8distancePVfS0_S0_S0_iiiiPViffifb_param_12];
	sub.f32 	%f163, %f31, %f32;
	div.rn.f32 	%f164, %f163, %f166;
	cvt.rzi.s32.f32 	%r255, %f164;
	add.s32 	%r301, %r255, 1;
$L__BB0_56:
	shl.b32 	%r256, %r301, 2;
	mov.u32 	%r257, _ZZ8distancePVfS0_S0_S0_iiiiPViffifbE11shared_hist;
	add.s32 	%r258, %r257, %r256;
	atom.shared.add.u32 	%r259, [%r258], 1;
$L__BB0_57:
	add.s32 	%r280, %r280, 1;
	setp.lt.s32 	%p68, %r280, %r26;
	@%p68 bra 	$L__BB0_16;
$L__BB0_58:
	bar.sync 	0;
	@%p7 bra 	$L__BB0_65;
	add.s32 	%r261, %r116, 2;
	mul.lo.s32 	%r90, %r261, %r1;
	max.s32 	%r91, %r261, 1;
	and.b32  	%r92, %r91, 3;
	setp.lt.s32 	%p70, %r261, 4;
	mov.b32 	%r305, 0;
	@%p70 bra 	$L__BB0_62;
	and.b32  	%r305, %r91, 2147483644;
	neg.s32 	%r304, %r305;
	mov.u32 	%r263, _ZZ8distancePVfS0_S0_S0_iiiiPViffifbE11shared_hist;
	add.s32 	%r302, %r263, 8;
	add.s32 	%r303, %r90, 3;
$L__BB0_61:
	ld.shared.u32 	%r264, [%r302+-8];
	add.s32 	%r265, %r303, -2;
	add.s32 	%r266, %r303, -3;
	mul.wide.u32 	%rd98, %r266, 4;
	add.s64 	%rd99, %rd1, %rd98;
	st.volatile.global.u32 	[%rd99], %r264;
	ld.shared.u32 	%r267, [%r302+-4];
	mul.wide.u32 	%rd100, %r265, 4;
	add.s64 	%rd101, %rd1, %rd100;
	st.volatile.global.u32 	[%rd101], %r267;
	ld.shared.u32 	%r268, [%r302];
	add.s32 	%r269, %r303, -1;
	mul.wide.u32 	%rd102, %r269, 4;
	add.s64 	%rd103, %rd1, %rd102;
	st.volatile.global.u32 	[%rd103], %r268;
	ld.shared.u32 	%r270, [%r302+4];
	mul.wide.u32 	%rd104, %r303, 4;
	add.s64 	%rd105, %rd1, %rd104;
	st.volatile.global.u32 	[%rd105], %r270;
	add.s32 	%r304, %r304, 4;
	add.s32 	%r303, %r303, 4;
	add.s32 	%r302, %r302, 16;
	setp.ne.s32 	%p71, %r304, 0;
	@%p71 bra 	$L__BB0_61;
$L__BB0_62:
	setp.eq.s32 	%p72, %r92, 0;
	@%p72 bra 	$L__BB0_65;
	add.s32 	%r308, %r305, %r90;
	shl.b32 	%r271, %r305, 2;
	mov.u32 	%r272, _ZZ8distancePVfS0_S0_S0_iiiiPViffifbE11shared_hist;
	add.s32 	%r307, %r272, %r271;
	neg.s32 	%r306, %r92;
$L__BB0_64:
	.pragma "nounroll";
	ld.shared.u32 	%r273, [%r307];
	mul.wide.u32 	%rd106, %r308, 4;
	add.s64 	%rd107, %rd1, %rd106;
	st.volatile.global.u32 	[%rd107], %r273;
	add.s32 	%r308, %r308, 1;
	add.s32 	%r307, %r307, 4;
	add.s32 	%r306, %r306, 1;
	setp.ne.s32 	%p73, %r306, 0;
	@%p73 bra 	$L__BB0_64;
$L__BB0_65:
	ret;

}


// ===== COMPILED SASS (sm_100) =====

	.target	sm_100

	.elftype	@"ET_EXEC"


//--------------------- .note.nv.tkinfo           --------------------------
	.section	.note.nv.tkinfo,"",@"SHT_NOTE"
	.sectionflags	@"SHF_NOTE_NV_TKINFO"
	.tkinfo
        /*0018*/ 	.word	0x00000002
        /*0030*/ 	.string	""
        /*0030*/ 	.string	"ptxas"
        /*0030*/ 	.string	"Cuda compilation tools, release 13.0, V13.0.88"
        /*0030*/ 	.string	"Build cuda_13.0.r13.0/compiler.36424714_0"
        /*0030*/ 	.string	"-arch sm_100 -m 64 "



//--------------------- .note.nv.cuinfo           --------------------------
	.section	.note.nv.cuinfo,"",@"SHT_NOTE"
	.sectionflags	@"SHF_NOTE_NV_CUINFO"
        /*0018*/ 	.short	0x0002
        /*001a*/ 	.short	0x0064
        /*001c*/ 	.short	0x0082
	.zero		2


//--------------------- .nv.info                  --------------------------
	.section	.nv.info,"",@"SHT_CUDA_INFO"
	.align	4


	//----- nvinfo : EIATTR_REGCOUNT
	.align		4
        /*0000*/ 	.byte	0x04, 0x2f
        /*0002*/ 	.short	(.L_2 - .L_1)
	.align		4
.L_1:
        /*0004*/ 	.word	index@(_Z8distancePVfS0_S0_S0_iiiiPViffifb)
        /*0008*/ 	.word	0x00000020


	//----- nvinfo : EIATTR_FRAME_SIZE
	.align		4
.L_2:
        /*000c*/ 	.byte	0x04, 0x11
        /*000e*/ 	.short	(.L_4 - .L_3)
	.align		4
.L_3:
        /*0010*/ 	.word	index@($__internal_0_$__cuda_sm3x_div_rn_noftz_f32_slowpath)
        /*0014*/ 	.word	0x00000020


	//----- nvinfo : EIATTR_FRAME_SIZE
	.align		4
.L_4:
        /*0018*/ 	.byte	0x04, 0x11
        /*001a*/ 	.short	(.L_6 - .L_5)
	.align		4
.L_5:
        /*001c*/ 	.word	index@(_Z8distancePVfS0_S0_S0_iiiiPViffifb)
        /*0020*/ 	.word	0x00000020


	//----- nvinfo : EIATTR_MIN_STACK_SIZE
	.align		4
.L_6:
        /*0024*/ 	.byte	0x04, 0x12
        /*0026*/ 	.short	(.L_8 - .L_7)
	.align		4
.L_7:
        /*0028*/ 	.word	index@(_Z8distancePVfS0_S0_S0_iiiiPViffifb)
        /*002c*/ 	.word	0x00000020
.L_8:


//--------------------- .nv.compat                --------------------------
	.section	.nv.compat,"",@"SHT_CUDA_COMPAT_INFO"
	.align	4
        /*0000*/ 	.byte	0x02, 0x09, 0x00, 0x00, 0x02, 0x02, 0x01, 0x00, 0x02, 0x05, 0x05, 0x00, 0x03, 0x07, 0x01, 0x01
        /*0010*/ 	.byte	0x02, 0x03, 0x00, 0x00, 0x02, 0x06, 0x01, 0x00, 0x04, 0x0b, 0x08, 0x00, 0x01, 0x00, 0x00, 0x00
        /*0020*/ 	.byte	0x00, 0x00, 0x00, 0x00


//--------------------- .nv.info._Z8distancePVfS0_S0_S0_iiiiPViffifb --------------------------
	.section	.nv.info._Z8distancePVfS0_S0_S0_iiiiPViffifb,"",@"SHT_CUDA_INFO"
	.sectionflags	@""
	.align	4


	//----- nvinfo : EIATTR_CUDA_API_VERSION
	.align		4
        /*0000*/ 	.byte	0x04, 0x37
        /*0002*/ 	.short	(.L_10 - .L_9)
.L_9:
        /*0004*/ 	.word	0x00000082


	//----- nvinfo : EIATTR_KPARAM_INFO
	.align		4
.L_10:
        /*0008*/ 	.byte	0x04, 0x17
        /*000a*/ 	.short	(.L_12 - .L_11)
.L_11:
        /*000c*/ 	.word	0x00000000
        /*0010*/ 	.short	0x000d
        /*0012*/ 	.short	0x0048
        /*0014*/ 	.byte	0x00, 0xf0, 0x05, 0x00


	//----- nvinfo : EIATTR_KPARAM_INFO
	.align		4
.L_12:
        /*0018*/ 	.byte	0x04, 0x17
        /*001a*/ 	.short	(.L_14 - .L_13)
.L_13:
        /*001c*/ 	.word	0x00000000
        /*0020*/ 	.short	0x000c
        /*0022*/ 	.short	0x0044
        /*0024*/ 	.byte	0x00, 0xf0, 0x11, 0x00


	//----- nvinfo : EIATTR_KPARAM_INFO
	.align		4
.L_14:
        /*0028*/ 	.byte	0x04, 0x17
        /*002a*/ 	.short	(.L_16 - .L_15)
.L_15:
        /*002c*/ 	.word	0x00000000
        /*0030*/ 	.short	0x000b
        /*0032*/ 	.short	0x0040
        /*0034*/ 	.byte	0x00, 0xf0, 0x11, 0x00


	//----- nvinfo : EIATTR_KPARAM_INFO
	.align		4
.L_16:
        /*0038*/ 	.byte	0x04, 0x17
        /*003a*/ 	.short	(.L_18 - .L_17)
.L_17:
        /*003c*/ 	.word	0x00000000
        /*0040*/ 	.short	0x000a
        /*0042*/ 	.short	0x003c
        /*0044*/ 	.byte	0x00, 0xf0, 0x11, 0x00


	//----- nvinfo : EIATTR_KPARAM_INFO
	.align		4
.L_18:
        /*0048*/ 	.byte	0x04, 0x17
        /*004a*/ 	.short	(.L_20 - .L_19)
.L_19:
        /*004c*/ 	.word	0x00000000
        /*0050*/ 	.short	0x0009
        /*0052*/ 	.short	0x0038
        /*0054*/ 	.byte	0x00, 0xf0, 0x11, 0x00


	//----- nvinfo : EIATTR_KPARAM_INFO
	.align		4
.L_20:
        /*0058*/ 	.byte	0x04, 0x17
        /*005a*/ 	.short	(.L_22 - .L_21)
.L_21:
        /*005c*/ 	.word	0x00000000
        /*0060*/ 	.short	0x0008
        /*0062*/ 	.short	0x0030
        /*0064*/ 	.byte	0x00, 0xf5, 0x21, 0x00


	//----- nvinfo : EIATTR_KPARAM_INFO
	.align		4
.L_22:
        /*0068*/ 	.byte	0x04, 0x17
        /*006a*/ 	.short	(.L_24 - .L_23)
.L_23:
        /*006c*/ 	.word	0x00000000
        /*0070*/ 	.short	0x0007
        /*0072*/ 	.short	0x002c
        /*0074*/ 	.byte	0x00, 0xf0, 0x11, 0x00


	//----- nvinfo : EIATTR_KPARAM_INFO
	.align		4
.L_24:
        /*0078*/ 	.byte	0x04, 0x17
        /*007a*/ 	.short	(.L_26 - .L_25)
.L_25:
        /*007c*/ 	.word	0x00000000
        /*0080*/ 	.short	0x0006
        /*0082*/ 	.short	0x0028
        /*0084*/ 	.byte	0x00, 0xf0, 0x11, 0x00


	//----- nvinfo : EIATTR_KPARAM_INFO
	.align		4
.L_26:
        /*0088*/ 	.byte	0x04, 0x17
        /*008a*/ 	.short	(.L_28 - .L_27)
.L_27:
        /*008c*/ 	.word	0x00000000
        /*0090*/ 	.short	0x0005
        /*0092*/ 	.short	0x0024
        /*0094*/ 	.byte	0x00, 0xf0, 0x11, 0x00


	//----- nvinfo : EIATTR_KPARAM_INFO
	.align		4
.L_28:
        /*0098*/ 	.byte	0x04, 0x17
        /*009a*/ 	.short	(.L_30 - .L_29)
.L_29:
        /*009c*/ 	.word	0x00000000
        /*00a0*/ 	.short	0x0004
        /*00a2*/ 	.short	0x0020
        /*00a4*/ 	.byte	0x00, 0xf0, 0x11, 0x00


	//----- nvinfo : EIATTR_KPARAM_INFO
	.align		4
.L_30:
        /*00a8*/ 	.byte	0x04, 0x17
        /*00aa*/ 	.short	(.L_32 - .L_31)
.L_31:
        /*00ac*/ 	.word	0x00000000
        /*00b0*/ 	.short	0x0003
        /*00b2*/ 	.short	0x0018
        /*00b4*/ 	.byte	0x00, 0xf5, 0x21, 0x00


	//----- nvinfo : EIATTR_KPARAM_INFO
	.align		4
.L_32:
        /*00b8*/ 	.byte	0x04, 0x17
        /*00ba*/ 	.short	(.L_34 - .L_33)
.L_33:
        /*00bc*/ 	.word	0x00000000
        /*00c0*/ 	.short	0x0002
        /*00c2*/ 	.short	0x0010
        /*00c4*/ 	.byte	0x00, 0xf5, 0x21, 0x00


	//----- nvinfo : EIATTR_KPARAM_INFO
	.align		4
.L_34:
        /*00c8*/ 	.byte	0x04, 0x17
        /*00ca*/ 	.short	(.L_36 - .L_35)
.L_35:
        /*00cc*/ 	.word	0x00000000
        /*00d0*/ 	.short	0x0001
        /*00d2*/ 	.short	0x0008
        /*00d4*/ 	.byte	0x00, 0xf5, 0x21, 0x00


	//----- nvinfo : EIATTR_KPARAM_INFO
	.align		4
.L_36:
        /*00d8*/ 	.byte	0x04, 0x17
        /*00da*/ 	.short	(.L_38 - .L_37)
.L_37:
        /*00dc*/ 	.word	0x00000000
        /*00e0*/ 	.short	0x0000
        /*00e2*/ 	.short	0x0000
        /*00e4*/ 	.byte	0x00, 0xf5, 0x21, 0x00


	//----- nvinfo : EIATTR_SPARSE_MMA_MASK
	.align		4
.L_38:
        /*00e8*/ 	.byte	0x03, 0x50
        /*00ea*/ 	.short	0x0000


	//----- nvinfo : EIATTR_MAXREG_COUNT
	.align		4
        /*00ec*/ 	.byte	0x03, 0x1b
        /*00ee*/ 	.short	0x00ff


	//----- nvinfo : EIATTR_NUM_BARRIERS
	.align		4
        /*00f0*/ 	.byte	0x02, 0x4c
        /*00f2*/ 	.byte	0x01
	.zero		1


	//----- nvinfo : EIATTR_MERCURY_ISA_VERSION
	.align		4
        /*00f4*/ 	.byte	0x03, 0x5f
        /*00f6*/ 	.short	0x0101


	//----- nvinfo : EIATTR_VRC_CTA_INIT_COUNT
	.align		4
        /*00f8*/ 	.byte	0x02, 0x4a
	.zero		1
	.zero		1


	//----- nvinfo : EIATTR_EXIT_INSTR_OFFSETS
	.align		4
        /*00fc*/ 	.byte	0x04, 0x1c
        /*00fe*/ 	.short	(.L_40 - .L_39)


	//   ....[0]....
.L_39:
        /*0100*/ 	.word	0x000023c0


	//   ....[1]....
        /*0104*/ 	.word	0x00002cb0


	//   ....[2]....
        /*0108*/ 	.word	0x00002dc0


	//----- nvinfo : EIATTR_CRS_STACK_SIZE
	.align		4
.L_40:
        /*010c*/ 	.byte	0x04, 0x1e
        /*010e*/ 	.short	(.L_42 - .L_41)
.L_41:
        /*0110*/ 	.word	0x00000000


	//----- nvinfo : EIATTR_CBANK_PARAM_SIZE
	.align		4
.L_42:
        /*0114*/ 	.byte	0x03, 0x19
        /*0116*/ 	.short	0x0049


	//----- nvinfo : EIATTR_PARAM_CBANK
	.align		4
        /*0118*/ 	.byte	0x04, 0x0a
        /*011a*/ 	.short	(.L_44 - .L_43)
	.align		4
.L_43:
        /*011c*/ 	.word	index@(.nv.constant0._Z8distancePVfS0_S0_S0_iiiiPViffifb)
        /*0120*/ 	.short	0x0380
        /*0122*/ 	.short	0x0049


	//----- nvinfo : EIATTR_SW_WAR
	.align		4
.L_44:
        /*0124*/ 	.byte	0x04, 0x36
        /*0126*/ 	.short	(.L_46 - .L_45)
.L_45:
        /*0128*/ 	.word	0x00000008
.L_46:


//--------------------- .nv.callgraph             --------------------------
	.section	.nv.callgraph,"",@"SHT_CUDA_CALLGRAPH"
	.align	4
	.sectionentsize	8
	.align		4
        /*0000*/ 	.word	0x00000000
	.align		4
        /*0004*/ 	.word	0xffffffff
	.align		4
        /*0008*/ 	.word	0x00000000
	.align		4
        /*000c*/ 	.word	0xfffffffe
	.align		4
        /*0010*/ 	.word	0x00000000
	.align		4
        /*0014*/ 	.word	0xfffffffd
	.align		4
        /*0018*/ 	.word	0x00000000
	.align		4
        /*001c*/ 	.word	0xfffffffc


//--------------------- .nv.constant4             --------------------------
	.section	.nv.constant4,"a",@progbits
	.align	8
	.align		8
.nv.constant4:
        /*0000*/ 	.dword	__cudart_i2opi_f


//--------------------- .text._Z8distancePVfS0_S0_S0_iiiiPViffifb --------------------------
	.section	.text._Z8distancePVfS0_S0_S0_iiiiPViffifb,"ax",@progbits
	.align	128
        .global         _Z8distancePVfS0_S0_S0_iiiiPViffifb
        .type           _Z8distancePVfS0_S0_S0_iiiiPViffifb,@function
        .size           _Z8distancePVfS0_S0_S0_iiiiPViffifb,(.L_x_48 - _Z8distancePVfS0_S0_S0_iiiiPViffifb)
        .other          _Z8distancePVfS0_S0_S0_iiiiPViffifb,@"STO_CUDA_ENTRY STV_DEFAULT"
_Z8distancePVfS0_S0_S0_iiiiPViffifb:
.text._Z8distancePVfS0_S0_S0_iiiiPViffifb:
[----:B------:R-:W0:Y:S01]  /*0000*/  LDC R1, c[0x0][0x37c] ;  /* 0x0000df00ff017b82 */ /* 0x000e220000000800 */
[----:B------:R-:W1:Y:S07]  /*0010*/  S2R R0, SR_TID.X ;  /* 0x0000000000007919 */ /* 0x000e6e0000002100 */
[----:B------:R-:W2:Y:S01]  /*0020*/  LDC R10, c[0x0][0x3c0] ;  /* 0x0000f000ff0a7b82 */ /* 0x000ea20000000800 */
[----:B------:R-:W3:Y:S01]  /*0030*/  LDCU UR4, c[0x0][0x3a4] ;  /* 0x00007480ff0477ac */ /* 0x000ee20008000800 */
[----:B------:R-:W-:Y:S01]  /*0040*/  BSSY.RECONVERGENT B0, `(.L_x_0) ;  /* 0x000004a000007945 */ /* 0x000fe20003800200 */
[----:B0-----:R-:W-:Y:S01]  /*0050*/  VIADD R1, R1, 0xffffffe0 ;  /* 0xffffffe001017836 */ /* 0x001fe20000000000 */
[----:B------:R-:W0:Y:S04]  /*0060*/  LDCU UR12, c[0x0][0x3a0] ;  /* 0x00007400ff0c77ac */ /* 0x000e280008000800 */
[----:B------:R-:W4:Y:S08]  /*0070*/  S2UR UR7, SR_CTAID.X ;  /* 0x00000000000779c3 */ /* 0x000f300000002500 */
[----:B------:R-:W4:Y:S01]  /*0080*/  LDC R5, c[0x0][0x360] ;  /* 0x0000d800ff057b82 */ /* 0x000f220000000800 */
[----:B--2---:R-:W-:-:S04]  /*0090*/  ISETP.GT.AND P0, PT, R10, -0x2, PT ;  /* 0xfffffffe0a00780c */ /* 0x004fc80003f04270 */
[----:B-1----:R-:W-:Y:S01]  /*00a0*/  ISETP.EQ.AND P0, PT, R0, RZ, P0 ;  /* 0x000000ff0000720c */ /* 0x002fe20000702270 */
[----:B----4-:R-:W-:Y:S02]  /*00b0*/  IMAD R5, R5, UR7, R0 ;  /* 0x0000000705057c24 */ /* 0x010fe4000f8e0200 */
[----:B---3--:R-:W-:Y:S02]  /*00c0*/  IMAD.U32 R0, RZ, RZ, UR4 ;  /* 0x00000004ff007e24 */ /* 0x008fe4000f8e00ff */
[----:B0-----:R-:W-:-:S08]  /*00d0*/  VIADD R5, R5, UR12 ;  /* 0x0000000c05057c36 */ /* 0x001fd00008000000 */
[----:B------:R-:W-:Y:S05]  /*00e0*/  @!P0 BRA `(.L_x_1) ;  /* 0x0000000000fc8947 */ /* 0x000fea0003800000 */
[C---:B------:R-:W-:Y:S02]  /*00f0*/  VIADD R3, R10.reuse, 0x1 ;  /* 0x000000010a037836 */ /* 0x040fe40000000000 */
[----:B------:R-:W-:-:S03]  /*0100*/  VIADD R2, R10, 0x2 ;  /* 0x000000020a027836 */ /* 0x000fc60000000000 */
[----:B------:R-:W-:Y:S01]  /*0110*/  ISETP.GE.U32.AND P1, PT, R3, 0xf, PT ;  /* 0x0000000f0300780c */ /* 0x000fe20003f26070 */
[----:B------:R-:W-:Y:S01]  /*0120*/  IMAD.MOV.U32 R3, RZ, RZ, RZ ;  /* 0x000000ffff037224 */ /* 0x000fe200078e00ff */
[----:B------:R-:W-:-:S04]  /*0130*/  LOP3.LUT R4, R2, 0xf, RZ, 0xc0, !PT ;  /* 0x0000000f02047812 */ /* 0x000fc800078ec0ff */
[----:B------:R-:W-:-:S07]  /*0140*/  ISETP.NE.AND P2, PT, R4, RZ, PT ;  /* 0x000000ff0400720c */ /* 0x000fce0003f45270 */
[----:B------:R-:W-:Y:S06]  /*0150*/  @!P1 BRA `(.L_x_2) ;  /* 0x0000000000349947 */ /* 0x000fec0003800000 */
[----:B------:R-:W0:Y:S01]  /*0160*/  S2UR UR5, SR_CgaCtaId ;  /* 0x00000000000579c3 */ /* 0x000e220000008800 */
[----:B------:R-:W-:Y:S01]  /*0170*/  UMOV UR4, 0x400 ;  /* 0x0000040000047882 */ /* 0x000fe20000000000 */
[----:B------:R-:W-:Y:S01]  /*0180*/  LOP3.LUT R3, R2, 0xfffffff0, RZ, 0xc0, !PT ;  /* 0xfffffff002037812 */ /* 0x000fe200078ec0ff */
[----:B0-----:R-:W-:-:S03]  /*0190*/  ULEA UR5, UR5, UR4, 0x18 ;  /* 0x0000000405057291 */ /* 0x001fc6000f8ec0ff */
[----:B------:R-:W-:-:S09]  /*01a0*/  UMOV UR4, URZ ;  /* 0x000000ff00047c82 */ /* 0x000fd20008000000 */
.L_x_3:
[----:B------:R-:W-:Y:S02]  /*01b0*/  ULEA UR6, UR4, UR5, 0x2 ;  /* 0x0000000504067291 */ /* 0x000fe4000f8e10ff */
[----:B------:R-:W-:-:S06]  /*01c0*/  UIADD3 UR4, UPT, UPT, UR4, 0x10, URZ ;  /* 0x0000001004047890 */ /* 0x000fcc000fffe0ff */
[----:B------:R-:W-:Y:S01]  /*01d0*/  ISETP.NE.AND P1, PT, R3, UR4, PT ;  /* 0x0000000403007c0c */ /* 0x000fe2000bf25270 */
[----:B------:R-:W-:Y:S04]  /*01e0*/  STS.128 [UR6], RZ ;  /* 0x000000ffff007988 */ /* 0x000fe80008000c06 */
[----:B------:R-:W-:Y:S04]  /*01f0*/  STS.128 [UR6+0x10], RZ ;  /* 0x000010ffff007988 */ /* 0x000fe80008000c06 */
[----:B------:R-:W-:Y:S04]  /*0200*/  STS.128 [UR6+0x20], RZ ;  /* 0x000020ffff007988 */ /* 0x000fe80008000c06 */
[----:B------:R-:W-:Y:S01]  /*0210*/  STS.128 [UR6+0x30], RZ ;  /* 0x000030ffff007988 */ /* 0x000fe20008000c06 */
[----:B------:R-:W-:Y:S05]  /*0220*/  @P1 BRA `(.L_x_3) ;  /* 0xfffffffc00e01947 */ /* 0x000fea000383ffff */
.L_x_2:
[----:B------:R-:W-:Y:S05]  /*0230*/  @!P2 BRA `(.L_x_1) ;  /* 0x0000000000a8a947 */ /* 0x000fea0003800000 */
[----:B------:R-:W-:Y:S02]  /*0240*/  ISETP.GE.U32.AND P1, PT, R4, 0x8, PT ;  /* 0x000000080400780c */ /* 0x000fe40003f26070 */
[----:B------:R-:W-:-:S04]  /*0250*/  LOP3.LUT R6, R2, 0x7, RZ, 0xc0, !PT ;  /* 0x0000000702067812 */ /* 0x000fc800078ec0ff */
[----:B------:R-:W-:-:S07]  /*0260*/  ISETP.NE.AND P2, PT, R6, RZ, PT ;  /* 0x000000ff0600720c */ /* 0x000fce0003f45270 */
[----:B------:R-:W-:Y:S06]  /*0270*/  @!P1 BRA `(.L_x_4) ;  /* 0x0000000000349947 */ /* 0x000fec0003800000 */
[----:B------:R-:W0:Y:S01]  /*0280*/  S2R R7, SR_CgaCtaId ;  /* 0x0000000000077919 */ /* 0x000e220000008800 */
[----:B------:R-:W-:-:S04]  /*0290*/  MOV R4, 0x400 ;  /* 0x0000040000047802 */ /* 0x000fc80000000f00 */
[----:B0-----:R-:W-:-:S05]  /*02a0*/  LEA R4, R7, R4, 0x18 ;  /* 0x0000000407047211 */ /* 0x001fca00078ec0ff */
[C---:B------:R-:W-:Y:S01]  /*02b0*/  IMAD R4, R3.reuse, 0x4, R4 ;  /* 0x0000000403047824 */ /* 0x040fe200078e0204 */
[----:B------:R-:W-:-:S04]  /*02c0*/  IADD3 R3, PT, PT, R3, 0x8, RZ ;  /* 0x0000000803037810 */ /* 0x000fc80007ffe0ff */
[----:B------:R0:W-:Y:S04]  /*02d0*/  STS [R4], RZ ;  /* 0x000000ff04007388 */ /* 0x0001e80000000800 */
[----:B------:R0:W-:Y:S04]  /*02e0*/  STS [R4+0x4], RZ ;  /* 0x000004ff04007388 */ /* 0x0001e80000000800 */
[----:B------:R0:W-:Y:S04]  /*02f0*/  STS [R4+0x8], RZ ;  /* 0x000008ff04007388 */ /* 0x0001e80000000800 */
[----:B------:R0:W-:Y:S04]  /*0300*/  STS [R4+0xc], RZ ;  /* 0x00000cff04007388 */ /* 0x0001e80000000800 */
[----:B------:R0:W-:Y:S04]  /*0310*/  STS [R4+0x10], RZ ;  /* 0x000010ff04007388 */ /* 0x0001e80000000800 */
[----:B------:R0:W-:Y:S04]  /*0320*/  STS [R4+0x14], RZ ;  /* 0x000014ff04007388 */ /* 0x0001e80000000800 */
[----:B------:R0:W-:Y:S04]  /*0330*/  STS [R4+0x18], RZ ;  /* 0x000018ff04007388 */ /* 0x0001e80000000800 */
[----:B------:R0:W-:Y:S02]  /*0340*/  STS [R4+0x1c], RZ ;  /* 0x00001cff04007388 */ /* 0x0001e40000000800 */
.L_x_4:
[----:B------:R-:W-:Y:S05]  /*0350*/  @!P2 BRA `(.L_x_1) ;  /* 0x000000000060a947 */ /* 0x000fea0003800000 */
[----:B------:R-:W-:Y:S02]  /*0360*/  ISETP.GE.U32.AND P1, PT, R6, 0x4, PT ;  /* 0x000000040600780c */ /* 0x000fe40003f26070 */
[----:B------:R-:W-:-:S04]  /*0370*/  LOP3.LUT R2, R2, 0x3, RZ, 0xc0, !PT ;  /* 0x0000000302027812 */ /* 0x000fc800078ec0ff */
[----:B------:R-:W-:-:S07]  /*0380*/  ISETP.NE.AND P2, PT, R2, RZ, PT ;  /* 0x000000ff0200720c */ /* 0x000fce0003f45270 */
[----:B------:R-:W-:Y:S06]  /*0390*/  @!P1 BRA `(.L_x_5) ;  /* 0x0000000000249947 */ /* 0x000fec0003800000 */
[----:B------:R-:W1:Y:S01]  /*03a0*/  S2R R7, SR_CgaCtaId ;  /* 0x0000000000077919 */ /* 0x000e620000008800 */
[----:B0-----:R-:W-:-:S04]  /*03b0*/  MOV R4, 0x400 ;  /* 0x0000040000047802 */ /* 0x001fc80000000f00 */
[----:B-1----:R-:W-:-:S05]  /*03c0*/  LEA R4, R7, R4, 0x18 ;  /* 0x0000000407047211 */ /* 0x002fca00078ec0ff */
[C---:B------:R-:W-:Y:S02]  /*03d0*/  IMAD R4, R3.reuse, 0x4, R4 ;  /* 0x0000000403047824 */ /* 0x040fe400078e0204 */
[----:B------:R-:W-:-:S03]  /*03e0*/  VIADD R3, R3, 0x4 ;  /* 0x0000000403037836 */ /* 0x000fc60000000000 */
[----:B------:R1:W-:Y:S04]  /*03f0*/  STS [R4], RZ ;  /* 0x000000ff04007388 */ /* 0x0003e80000000800 */
[----:B------:R1:W-:Y:S04]  /*0400*/  STS [R4+0x4], RZ ;  /* 0x000004ff04007388 */ /* 0x0003e80000000800 */
[----:B------:R1:W-:Y:S04]  /*0410*/  STS [R4+0x8], RZ ;  /* 0x000008ff04007388 */ /* 0x0003e80000000800 */
[----:B------:R1:W-:Y:S02]  /*0420*/  STS [R4+0xc], RZ ;  /* 0x00000cff04007388 */ /* 0x0003e40000000800 */
.L_x_5:
[----:B------:R-:W-:Y:S05]  /*0430*/  @!P2 BRA `(.L_x_1) ;  /* 0x000000000028a947 */ /* 0x000fea0003800000 */
[----:B------:R-:W2:Y:S01]  /*0440*/  S2R R7, SR_CgaCtaId ;  /* 0x0000000000077919 */ /* 0x000ea20000008800 */
[----:B01----:R-:W-:Y:S01]  /*0450*/  MOV R4, 0x400 ;  /* 0x0000040000047802 */ /* 0x003fe20000000f00 */
[----:B------:R-:W-:-:S03]  /*0460*/  UMOV UR4, URZ ;  /* 0x000000ff00047c82 */ /* 0x000fc60008000000 */
[----:B--2---:R-:W-:-:S07]  /*0470*/  LEA R6, R7, R4, 0x18 ;  /* 0x0000000407067211 */ /* 0x004fce00078ec0ff */
.L_x_6:
[C---:B------:R-:W-:Y:S01]  /*0480*/  IMAD R4, R3.reuse, 0x4, R6 ;  /* 0x0000000403047824 */ /* 0x040fe200078e0206 */
[----:B------:R-:W-:Y:S01]  /*0490*/  UIADD3 UR4, UPT, UPT, UR4, 0x1, URZ ;  /* 0x0000000104047890 */ /* 0x000fe2000fffe0ff */
[----:B------:R-:W-:-:S03]  /*04a0*/  VIADD R3, R3, 0x1 ;  /* 0x0000000103037836 */ /* 0x000fc60000000000 */
[----:B------:R2:W-:Y:S02]  /*04b0*/  STS [R4], RZ ;  /* 0x000000ff04007388 */ /* 0x0005e40000000800 */
[----:B------:R-:W-:-:S13]  /*04c0*/  ISETP.NE.AND P1, PT, R2, UR4, PT ;  /* 0x0000000402007c0c */ /* 0x000fda000bf25270 */
[----:B--2---:R-:W-:Y:S05]  /*04d0*/  @P1 BRA `(.L_x_6) ;  /* 0xfffffffc00e81947 */ /* 0x004fea000383ffff */
.L_x_1:
[----:B------:R-:W-:Y:S05]  /*04e0*/  BSYNC.RECONVERGENT B0 ;  /* 0x0000000000007941 */ /* 0x000fea0003800200 */
.L_x_0:
[----:B------:R-:W2:Y:S01]  /*04f0*/  LDCU UR4, c[0x0][0x3a8] ;  /* 0x00007500ff0477ac */ /* 0x000ea20008000800 */
[----:B------:R-:W3:Y:S01]  /*0500*/  LDCU.64 UR10, c[0x0][0x358] ;  /* 0x00006b00ff0a77ac */ /* 0x000ee20008000a00 */
[----:B------:R-:W-:Y:S01]  /*0510*/  BAR.SYNC.DEFER_BLOCKING 0x0 ;  /* 0x0000000000007b1d */ /* 0x000fe20000010000 */
[----:B--2---:R-:W-:-:S13]  /*0520*/  ISETP.GE.AND P1, PT, R5, UR4, PT ;  /* 0x0000000405007c0c */ /* 0x004fda000bf26270 */
[----:B---3--:R-:W-:Y:S05]  /*0530*/  @P1 BRA `(.L_x_7) ;  /* 0x0000001c00981947 */ /* 0x008fea0003800000 */
[----:B------:R-:W2:Y:S08]  /*0540*/  LDC.64 R2, c[0x0][0x380] ;  /* 0x0000e000ff027b82 */ /* 0x000eb00000000a00 */
[----:B------:R-:W3:Y:S08]  /*0550*/  LDC.64 R6, c[0x0][0x388] ;  /* 0x0000e200ff067b82 */ /* 0x000ef00000000a00 */
[----:B------:R-:W4:Y:S01]  /*0560*/  LDC R12, c[0x0][0x3a4] ;  /* 0x0000e900ff0c7b82 */ /* 0x000f220000000800 */
[----:B--2---:R-:W-:-:S07]  /*0570*/  IMAD.WIDE R2, R5, 0x4, R2 ;  /* 0x0000000405027825 */ /* 0x004fce00078e0202 */
[----:B------:R-:W4:Y:S01]  /*0580*/  LDC R13, c[0x0][0x3ac] ;  /* 0x0000eb00ff0d7b82 */ /* 0x000f220000000800 */
[----:B01----:R2:W5:Y:S01]  /*0590*/  LDG.E.STRONG.SYS R4, desc[UR10][R2.64] ;  /* 0x0000000a02047981 */ /* 0x003562000c1f5900 */
[----:B---3--:R-:W-:-:S06]  /*05a0*/  IMAD.WIDE R6, R5, 0x4, R6 ;  /* 0x0000000405067825 */ /* 0x008fcc00078e0206 */
[----:B------:R2:W5:Y:S01]  /*05b0*/  LDG.E.STRONG.SYS R6, desc[UR10][R6.64] ;  /* 0x0000000a06067981 */ /* 0x000562000c1f5900 */
[----:B----4-:R-:W-:-:S13]  /*05c0*/  ISETP.GE.AND P1, PT, R12, R13, PT ;  /* 0x0000000d0c00720c */ /* 0x010fda0003f26270 */
[----:B--2---:R-:W-:Y:S05]  /*05d0*/  @P1 BRA `(.L_x_7) ;  /* 0x0000001c00701947 */ /* 0x004fea0003800000 */
[----:B-----5:R-:W-:Y:S01]  /*05e0*/  FMUL R2, R6, 0.63661974668502807617 ;  /* 0x3f22f98306027820 */ /* 0x020fe20000400000 */
[----:B------:R-:W0:Y:S01]  /*05f0*/  LDCU.U8 UR4, c[0x0][0x3c8] ;  /* 0x00007900ff0477ac */ /* 0x000e220008000000 */
[----:B------:R-:W-:Y:S01]  /*0600*/  FMUL R9, R4, 0.63661974668502807617 ;  /* 0x3f22f98304097820 */ /* 0x000fe20000400000 */
[----:B------:R-:W-:Y:S01]  /*0610*/  VIADDMNMX R7, R12, 0x4000, R13, PT ;  /* 0x000040000c077846 */ /* 0x000fe2000380010d */
[----:B------:R-:W-:Y:S01]  /*0620*/  VIADD R10, R10, 0x1 ;  /* 0x000000010a0a7836 */ /* 0x000fe20000000000 */
[----:B------:R-:W-:Y:S01]  /*0630*/  FSETP.GE.AND P2, PT, |R6|, 105615, PT ;  /* 0x47ce47800600780b */ /* 0x000fe20003f46200 */
[----:B------:R-:W1:Y:S01]  /*0640*/  F2I.NTZ R2, R2 ;  /* 0x0000000200027305 */ /* 0x000e620000203100 */
[----:B------:R-:W-:Y:S02]  /*0650*/  FSETP.GE.AND P3, PT, |R4|, 105615, PT ;  /* 0x47ce47800400780b */ /* 0x000fe40003f66200 */
[----:B------:R-:W-:Y:S02]  /*0660*/  FSETP.EQ.OR P4, PT, |R6|, +INF , !P2 ;  /* 0x7f8000000600780b */ /* 0x000fe40005782600 */
[----:B------:R-:W-:-:S03]  /*0670*/  FSETP.EQ.OR P5, PT, |R4|, +INF , !P3 ;  /* 0x7f8000000400780b */ /* 0x000fc60005fa2600 */
[----:B------:R-:W2:Y:S01]  /*0680*/  F2I.NTZ R11, R9 ;  /* 0x00000009000b7305 */ /* 0x000ea20000203100 */
[----:B0-----:R-:W-:Y:S01]  /*0690*/  UPRMT UR4, UR4, 0x8880, URZ ;  /* 0x0000888004047896 */ /* 0x001fe200080000ff */
[----:B-1----:R-:W-:Y:S02]  /*06a0*/  I2FP.F32.S32 R3, R2 ;  /* 0x0000000200037245 */ /* 0x002fe40000201400 */
[----:B------:R-:W-:-:S03]  /*06b0*/  SHF.R.U32.HI R2, RZ, 0x17, R6 ;  /* 0x00000017ff027819 */ /* 0x000fc60000011606 */
[----:B------:R-:W-:Y:S01]  /*06c0*/  ISETP.NE.AND P1, PT, RZ, UR4, PT ;  /* 0x00000004ff007c0c */ /* 0x000fe2000bf25270 */
[C---:B------:R-:W-:Y:S01]  /*06d0*/  FFMA R8, R3.reuse, -1.5707962512969970703, R6 ;  /* 0xbfc90fda03087823 */ /* 0x040fe20000000006 */
[----:B------:R-:W-:Y:S02]  /*06e0*/  LOP3.LUT R2, R2, 0xe0, RZ, 0xc0, !PT ;  /* 0x000000e002027812 */ /* 0x000fe400078ec0ff */
[----:B--2---:R-:W-:Y:S01]  /*06f0*/  I2FP.F32.S32 R13, R11 ;  /* 0x0000000b000d7245 */ /* 0x004fe20000201400 */
[----:B------:R-:W-:Y:S01]  /*0700*/  FFMA R8, R3, -7.5497894158615963534e-08, R8 ;  /* 0xb3a2216803087823 */ /* 0x000fe20000000008 */
[----:B------:R-:W-:Y:S01]  /*0710*/  ISETP.NE.OR P1, PT, R12, UR12, P1 ;  /* 0x0000000c0c007c0c */ /* 0x000fe20008f25670 */
[----:B------:R-:W-:Y:S01]  /*0720*/  VIADD R2, R2, 0xffffff80 ;  /* 0xffffff8002027836 */ /* 0x000fe20000000000 */
[----:B------:R-:W-:Y:S01]  /*0730*/  SEL R11, R11, RZ, !P3 ;  /* 0x000000ff0b0b7207 */ /* 0x000fe20005800000 */
[----:B------:R-:W-:Y:S01]  /*0740*/  FFMA R8, R3, -5.3903029534742383927e-15, R8 ;  /* 0xa7c234c503087823 */ /* 0x000fe20000000008 */
[--C-:B------:R-:W-:Y:S01]  /*0750*/  SHF.R.U32.HI R3, RZ, 0x17, R4.reuse ;  /* 0x00000017ff037819 */ /* 0x100fe20000011604 */
[----:B------:R-:W-:Y:S01]  /*0760*/  FFMA R12, R13, -1.5707962512969970703, R4 ;  /* 0xbfc90fda0d0c7823 */ /* 0x000fe20000000004 */
[----:B------:R-:W-:-:S02]  /*0770*/  @P2 FMUL R8, RZ, R6 ;  /* 0x00000006ff082220 */ /* 0x000fc40000400000 */
[----:B------:R-:W-:Y:S01]  /*0780*/  LOP3.LUT R3, R3, 0xe0, RZ, 0xc0, !PT ;  /* 0x000000e003037812 */ /* 0x000fe200078ec0ff */
[----:B------:R-:W-:-:S04]  /*0790*/  FFMA R12, R13, -7.5497894158615963534e-08, R12 ;  /* 0xb3a221680d0c7823 */ /* 0x000fc8000000000c */
[----:B------:R-:W-:Y:S02]  /*07a0*/  VIADD R3, R3, 0xffffff80 ;  /* 0xffffff8003037836 */ /* 0x000fe40000000000 */
[----:B------:R-:W-:Y:S01]  /*07b0*/  FFMA R9, R13, -5.3903029534742383927e-15, R12 ;  /* 0xa7c234c50d097823 */ /* 0x000fe2000000000c */
[----:B------:R-:W-:Y:S01]  /*07c0*/  SHF.R.U32.HI R12, RZ, 0x5, R2 ;  /* 0x00000005ff0c7819 */ /* 0x000fe20000011602 */
[----:B------:R-:W-:Y:S01]  /*07d0*/  @P3 FMUL R9, RZ, R4 ;  /* 0x00000004ff093220 */ /* 0x000fe20000400000 */
[----:B------:R-:W-:-:S03]  /*07e0*/  SHF.R.U32.HI R2, RZ, 0x5, R3 ;  /* 0x00000005ff027819 */ /* 0x000fc60000011603 */
[--C-:B------:R-:W-:Y:S02]  /*07f0*/  IMAD R12, R12, -0x4, R1.reuse ;  /* 0xfffffffc0c0c7824 */ /* 0x100fe400078e0201 */
[----:B------:R-:W-:-:S07]  /*0800*/  IMAD R13, R2, -0x4, R1 ;  /* 0xfffffffc020d7824 */ /* 0x000fce00078e0201 */
.L_x_29:
[----:B------:R-:W-:Y:S01]  /*0810*/  ISETP.LE.AND P2, PT, R5, R0, PT ;  /* 0x000000000500720c */ /* 0x000fe20003f43270 */
[----:B------:R-:W-:Y:S05]  /*0820*/  YIELD ;  /* 0x0000000000007946 */ /* 0x000fea0003800000 */
[----:B------:R-:W-:Y:S07]  /*0830*/  BSSY.RECONVERGENT B0, `(.L_x_8) ;  /* 0x00001b3000007945 */ /* 0x000fee0003800200 */
[----:B0-----:R-:W-:Y:S05]  /*0840*/  @!P1 BRA P2, `(.L_x_9) ;  /* 0x0000001800c49947 */ /* 0x001fea0001000000 */
[----:B------:R-:W0:Y:S08]  /*0850*/  LDC.64 R2, c[0x0][0x390] ;  /* 0x0000e400ff027b82 */ /* 0x000e300000000a00 */
[----:B------:R-:W1:Y:S01]  /*0860*/  LDC.64 R18, c[0x0][0x398] ;  /* 0x0000e600ff127b82 */ /* 0x000e620000000a00 */
[----:B0-----:R-:W-:-:S05]  /*0870*/  IMAD.WIDE R2, R0, 0x4, R2 ;  /* 0x0000000400027825 */ /* 0x001fca00078e0202 */
[----:B------:R0:W5:Y:S01]  /*0880*/  LDG.E.STRONG.SYS R15, desc[UR10][R2.64] ;  /* 0x0000000a020f7981 */ /* 0x000162000c1f5900 */
[----:B-1----:R-:W-:-:S06]  /*0890*/  IMAD.WIDE R18, R0, 0x4, R18 ;  /* 0x0000000400127825 */ /* 0x002fcc00078e0212 */
[----:B------:R0:W5:Y:S01]  /*08a0*/  LDG.E.STRONG.SYS R18, desc[UR10][R18.64] ;  /* 0x0000000a12127981 */ /* 0x000162000c1f5900 */
[----:B------:R-:W-:-:S06]  /*08b0*/  FMUL R14, R6, 0.63661974668502807617 ;  /* 0x3f22f983060e7820 */ /* 0x000fcc0000400000 */
[----:B------:R-:W1:Y:S01]  /*08c0*/  F2I.NTZ R14, R14 ;  /* 0x0000000e000e7305 */ /* 0x000e620000203100 */
[----:B------:R-:W-:Y:S01]  /*08d0*/  FSETP.GE.AND P2, PT, |R6|, 105615, PT ;  /* 0x47ce47800600780b */ /* 0x000fe20003f46200 */
[----:B------:R-:W-:Y:S01]  /*08e0*/  BSSY.RECONVERGENT B1, `(.L_x_10) ;  /* 0x0000032000017945 */ /* 0x000fe20003800200 */
[----:B------:R-:W-:Y:S02]  /*08f0*/  MOV R23, R8 ;  /* 0x0000000800177202 */ /* 0x000fe40000000f00 */
[----:B-1----:R-:W-:Y:S01]  /*0900*/  SEL R22, R14, RZ, !P2 ;  /* 0x000000ff0e167207 */ /* 0x002fe20005000000 */
[----:B0-----:R-:W-:Y:S08]  /*0910*/  @P4 BRA `(.L_x_11) ;  /* 0x0000000000b84947 */ /* 0x001ff00003800000 */
[----:B------:R-:W-:Y:S01]  /*0920*/  IMAD.SHL.U32 R2, R6, 0x100, RZ ;  /* 0x0000010006027824 */ /* 0x000fe200078e00ff */
[----:B------:R-:W0:Y:S01]  /*0930*/  LDCU.64 UR8, c[0x4][URZ] ;  /* 0x01000000ff0877ac */ /* 0x000e220008000a00 */
[----:B------:R-:W-:Y:S02]  /*0940*/  IMAD.MOV.U32 R20, RZ, RZ, RZ ;  /* 0x000000ffff147224 */ /* 0x000fe400078e00ff */
[----:B------:R-:W-:Y:S01]  /*0950*/  IMAD.MOV.U32 R14, RZ, RZ, R1 ;  /* 0x000000ffff0e7224 */ /* 0x000fe200078e0001 */
[----:B------:R-:W-:Y:S01]  /*0960*/  LOP3.LUT R19, R2, 0x80000000, RZ, 0xfc, !PT ;  /* 0x8000000002137812 */ /* 0x000fe200078efcff */
[----:B------:R-:W-:Y:S01]  /*0970*/  UMOV UR5, URZ ;  /* 0x000000ff00057c82 */ /* 0x000fe20008000000 */
[----:B------:R-:W-:-:S05]  /*0980*/  UMOV UR4, URZ ;  /* 0x000000ff00047c82 */ /* 0x000fca0008000000 */
.L_x_12:
[----:B0-----:R-:W-:Y:S02]  /*0990*/  IMAD.U32 R2, RZ, RZ, UR8 ;  /* 0x00000008ff027e24 */ /* 0x001fe4000f8e00ff */
[----:B------:R-:W-:-:S05]  /*09a0*/  IMAD.U32 R3, RZ, RZ, UR9 ;  /* 0x00000009ff037e24 */ /* 0x000fca000f8e00ff */
[----:B------:R-:W2:Y:S01]  /*09b0*/  LDG.E.CONSTANT R2, desc[UR10][R2.64] ;  /* 0x0000000a02027981 */ /* 0x000ea2000c1e9900 */
[----:B------:R-:W-:Y:S02]  /*09c0*/  UIADD3 UR8, UP0, UPT, UR8, 0x4, URZ ;  /* 0x0000000408087890 */ /* 0x000fe4000ff1e0ff */
[----:B------:R-:W-:Y:S02]  /*09d0*/  UIADD3 UR4, UPT, UPT, UR4, 0x1, URZ ;  /* 0x0000000104047890 */ /* 0x000fe4000fffe0ff */
[----:B------:R-:W-:Y:S02]  /*09e0*/  UIADD3.X UR9, UPT, UPT, URZ, UR9, URZ, UP0, !UPT ;  /* 0x00000009ff097290 */ /* 0x000fe400087fe4ff */
[----:B------:R-:W-:Y:S01]  /*09f0*/  UISETP.NE.AND UP0, UPT, UR4, 0x6, UPT ;  /* 0x000000060400788c */ /* 0x000fe2000bf05270 */
[----:B--2---:R-:W-:-:S03]  /*0a00*/  IMAD.WIDE.U32 R16, R2, R19, RZ ;  /* 0x0000001302107225 */ /* 0x004fc600078e00ff */
[----:B------:R-:W-:-:S04]  /*0a10*/  IADD3 R21, P2, PT, R16, R20, RZ ;  /* 0x0000001410157210 */ /* 0x000fc80007f5e0ff */
[----:B------:R-:W-:Y:S01]  /*0a20*/  IADD3.X R20, PT, PT, R17, UR5, RZ, P2, !PT ;  /* 0x0000000511147c10 */ /* 0x000fe200097fe4ff */
[----:B------:R0:W-:Y:S02]  /*0a30*/  STL [R14], R21 ;  /* 0x000000150e007387 */ /* 0x0001e40000100800 */
[----:B0-----:R-:W-:Y:S01]  /*0a40*/  VIADD R14, R14, 0x4 ;  /* 0x000000040e0e7836 */ /* 0x001fe20000000000 */
[----:B------:R-:W-:Y:S06]  /*0a50*/  BRA.U UP0, `(.L_x_12) ;  /* 0xfffffffd00cc7547 */ /* 0x000fec000b83ffff */
[----:B------:R-:W-:Y:S01]  /*0a60*/  SHF.R.U32.HI R2, RZ, 0x17, R6 ;  /* 0x00000017ff027819 */ /* 0x000fe20000011606 */
[----:B------:R0:W-:Y:S03]  /*0a70*/  STL [R1+0x18], R20 ;  /* 0x0000181401007387 */ /* 0x0001e60000100800 */
[----:B------:R-:W-:Y:S01]  /*0a80*/  LOP3.LUT R16, R2, 0x1f, RZ, 0xc0, !PT ;  /* 0x0000001f02107812 */ /* 0x000fe200078ec0ff */
[----:B------:R-:W2:Y:S03]  /*0a90*/  LDL R14, [R12+0x18] ;  /* 0x000018000c0e7983 */ /* 0x000ea60000100800 */
[----:B------:R-:W-:Y:S01]  /*0aa0*/  ISETP.NE.AND P2, PT, R16, RZ, PT ;  /* 0x000000ff1000720c */ /* 0x000fe20003f45270 */
[----:B------:R-:W2:-:S12]  /*0ab0*/  LDL R3, [R12+0x14] ;  /* 0x000014000c037983 */ /* 0x000e980000100800 */
[----:B------:R-:W3:Y:S01]  /*0ac0*/  @P2 LDL R2, [R12+0x10] ;  /* 0x000010000c022983 */ /* 0x000ee20000100800 */
[----:B------:R-:W-:Y:S01]  /*0ad0*/  UMOV UR4, 0x54442d19 ;  /* 0x54442d1900047882 */ /* 0x000fe20000000000 */
[----:B------:R-:W-:Y:S01]  /*0ae0*/  UMOV UR5, 0x3bf921fb ;  /* 0x3bf921fb00057882 */ /* 0x000fe20000000000 */
[-C--:B--2---:R-:W-:Y:S02]  /*0af0*/  @P2 SHF.L.W.U32.HI R14, R3, R16.reuse, R14 ;  /* 0x00000010030e2219 */ /* 0x084fe40000010e0e */
[----:B---3--:R-:W-:-:S04]  /*0b00*/  @P2 SHF.L.W.U32.HI R3, R2, R16, R3 ;  /* 0x0000001002032219 */ /* 0x008fc80000010e03 */
[C---:B------:R-:W-:Y:S01]  /*0b10*/  SHF.L.W.U32.HI R19, R3.reuse, 0x2, R14 ;  /* 0x0000000203137819 */ /* 0x040fe20000010e0e */
[----:B------:R-:W-:-:S03]  /*0b20*/  IMAD.SHL.U32 R3, R3, 0x4, RZ ;  /* 0x0000000403037824 */ /* 0x000fc600078e00ff */
[----:B------:R-:W-:-:S04]  /*0b30*/  SHF.R.S32.HI R16, RZ, 0x1f, R19 ;  /* 0x0000001fff107819 */ /* 0x000fc80000011413 */
[C---:B------:R-:W-:Y:S02]  /*0b40*/  LOP3.LUT R2, R16.reuse, R3, RZ, 0x3c, !PT ;  /* 0x0000000310027212 */ /* 0x040fe400078e3cff */
[----:B------:R-:W-:-:S06]  /*0b50*/  LOP3.LUT R3, R16, R19, RZ, 0x3c, !PT ;  /* 0x0000001310037212 */ /* 0x000fcc00078e3cff */
[----:B------:R-:W1:Y:S01]  /*0b60*/  I2F.F64.S64 R2, R2 ;  /* 0x0000000200027312 */ /* 0x000e620000301c00 */
[----:B------:R-:W-:Y:S01]  /*0b70*/  ISETP.GE.AND P2, PT, R6, RZ, PT ;  /* 0x000000ff0600720c */ /* 0x000fe20003f46270 */
[----:B-1----:R-:W-:Y:S01]  /*0b80*/  DMUL R16, R2, UR4 ;  /* 0x0000000402107c28 */ /* 0x002fe20008000000 */
[----:B0-----:R-:W-:Y:S02]  /*0b90*/  LOP3.LUT R20, R19, R6, RZ, 0x3c, !PT ;  /* 0x0000000613147212 */ /* 0x001fe400078e3cff */
[----:B------:R-:W-:-:S07]  /*0ba0*/  SHF.R.U32.HI R14, RZ, 0x1e, R14 ;  /* 0x0000001eff0e7819 */ /* 0x000fce000001160e */
[----:B------:R-:W0:Y:S01]  /*0bb0*/  F2F.F32.F64 R16, R16 ;  /* 0x0000001000107310 */ /* 0x000e220000301000 */
[----:B------:R-:W-:Y:S02]  /*0bc0*/  ISETP.GE.AND P3, PT, R20, RZ, PT ;  /* 0x000000ff1400720c */ /* 0x000fe40003f66270 */
[----:B------:R-:W-:-:S04]  /*0bd0*/  LEA.HI R22, R19, R14, RZ, 0x1 ;  /* 0x0000000e13167211 */ /* 0x000fc800078f08ff */
[----:B------:R-:W-:Y:S02]  /*0be0*/  @!P2 IADD3 R22, PT, PT, -R22, RZ, RZ ;  /* 0x000000ff1616a210 */ /* 0x000fe40007ffe1ff */
[----:B0-----:R-:W-:-:S07]  /*0bf0*/  FSEL R23, -R16, R16, !P3 ;  /* 0x0000001010177208 */ /* 0x001fce0005800100 */
.L_x_11:
[----:B------:R-:W-:Y:S05]  /*0c00*/  BSYNC.RECONVERGENT B1 ;  /* 0x0000000000017941 */ /* 0x000fea0003800200 */
.L_x_10:
[----:B-----5:R-:W-:Y:S01]  /*0c10*/  FMUL R25, R18, 0.63661974668502807617 ;  /* 0x3f22f98312197820 */ /* 0x020fe20000400000 */
[----:B------:R-:W-:Y:S02]  /*0c20*/  IMAD.MOV.U32 R14, RZ, RZ, 0x37cbac00 ;  /* 0x37cbac00ff0e7424 */ /* 0x000fe400078e00ff */
[----:B------:R-:W-:Y:S01]  /*0c30*/  FMUL R3, R23, R23 ;  /* 0x0000001717037220 */ /* 0x000fe20000400000 */
[C---:B------:R-:W-:Y:S01]  /*0c40*/  LOP3.LUT R16, R22.reuse, 0x1, RZ, 0xc0, !PT ;  /* 0x0000000116107812 */ /* 0x040fe200078ec0ff */
[----:B------:R-:W-:Y:S01]  /*0c50*/  IMAD.MOV.U32 R20, RZ, RZ, 0x3d2aaabb ;  /* 0x3d2aaabbff147424 */ /* 0x000fe200078e00ff */
[----:B------:R-:W-:Y:S01]  /*0c60*/  LOP3.LUT P3, RZ, R22, 0x2, RZ, 0xc0, !PT ;  /* 0x0000000216ff7812 */ /* 0x000fe2000786c0ff */
[----:B------:R-:W0:Y:S01]  /*0c70*/  F2I.NTZ R25, R25 ;  /* 0x0000001900197305 */ /* 0x000e220000203100 */
[----:B------:R-:W-:Y:S01]  /*0c80*/  FFMA R2, R3, R14, -0.0013887860113754868507 ;  /* 0xbab607ed03027423 */ /* 0x000fe2000000000e */
[----:B------:R-:W-:Y:S01]  /*0c90*/  ISETP.NE.U32.AND P2, PT, R16, 0x1, PT ;  /* 0x000000011000780c */ /* 0x000fe20003f45070 */
[----:B------:R-:W-:Y:S01]  /*0ca0*/  IMAD.MOV.U32 R21, RZ, RZ, 0x3effffff ;  /* 0x3effffffff157424 */ /* 0x000fe200078e00ff */
[----:B------:R-:W-:Y:S02]  /*0cb0*/  BSSY.RECONVERGENT B1, `(.L_x_13) ;  /* 0x0000043000017945 */ /* 0x000fe40003800200 */
[----:B------:R-:W-:-:S02]  /*0cc0*/  FSEL R2, R2, -0.00019574658654164522886, !P2 ;  /* 0xb94d415302027808 */ /* 0x000fc40005000000 */
[----:B------:R-:W-:Y:S02]  /*0cd0*/  FSEL R16, R20, 0.0083327032625675201416, !P2 ;  /* 0x3c0885e414107808 */ /* 0x000fe40005000000 */
[----:B------:R-:W-:-:S03]  /*0ce0*/  FSEL R22, R23, 1, P2 ;  /* 0x3f80000017167808 */ /* 0x000fc60001000000 */
[----:B------:R-:W-:Y:S01]  /*0cf0*/  FFMA R2, R3, R2, R16 ;  /* 0x0000000203027223 */ /* 0x000fe20000000010 */
[----:B------:R-:W-:Y:S02]  /*0d00*/  FSEL R16, -R21, -0.16666662693023681641, !P2 ;  /* 0xbe2aaaa815107808 */ /* 0x000fe40005000100 */
[----:B------:R-:W-:Y:S02]  /*0d10*/  FSETP.GE.AND P2, PT, |R18|, 105615, PT ;  /* 0x47ce47801200780b */ /* 0x000fe40003f46200 */
[----:B0-----:R-:W-:Y:S01]  /*0d20*/  I2FP.F32.S32 R17, R25 ;  /* 0x0000001900117245 */ /* 0x001fe20000201400 */
[C---:B------:R-:W-:Y:S01]  /*0d30*/  FFMA R2, R3.reuse, R2, R16 ;  /* 0x0000000203027223 */ /* 0x040fe20000000010 */
[----:B------:R-:W-:-:S03]  /*0d40*/  FFMA R3, R3, R22, RZ ;  /* 0x0000001603037223 */ /* 0x000fc600000000ff */
[----:B------:R-:W-:Y:S01]  /*0d50*/  FFMA R16, R17, -1.5707962512969970703, R18 ;  /* 0xbfc90fda11107823 */ /* 0x000fe20000000012 */
[----:B------:R-:W-:-:S03]  /*0d60*/  FFMA R22, R3, R2, R22 ;  /* 0x0000000203167223 */ /* 0x000fc60000000016 */
[----:B------:R-:W-:Y:S01]  /*0d70*/  FFMA R16, R17, -7.5497894158615963534e-08, R16 ;  /* 0xb3a2216811107823 */ /* 0x000fe20000000010 */
[----:B------:R-:W-:-:S03]  /*0d80*/  @P3 FADD R22, RZ, -R22 ;  /* 0x80000016ff163221 */ /* 0x000fc60000000000 */
[----:B------:R-:W-:Y:S01]  /*0d90*/  FFMA R2, R17, -5.3903029534742383927e-15, R16 ;  /* 0xa7c234c511027823 */ /* 0x000fe20000000010 */
[----:B------:R-:W-:Y:S06]  /*0da0*/  @!P2 BRA `(.L_x_14) ;  /* 0x0000000000cca947 */ /* 0x000fec0003800000 */
[----:B------:R-:W-:-:S13]  /*0db0*/  FSETP.NEU.AND P2, PT, |R18|, +INF , PT ;  /* 0x7f8000001200780b */ /* 0x000fda0003f4d200 */
[----:B------:R-:W-:Y:S01]  /*0dc0*/  @!P2 FMUL R2, RZ, R18 ;  /* 0x00000012ff02a220 */ /* 0x000fe20000400000 */
[----:B------:R-:W-:Y:S01]  /*0dd0*/  @!P2 IMAD.MOV.U32 R25, RZ, RZ, RZ ;  /* 0x000000ffff19a224 */ /* 0x000fe200078e00ff */
[----:B------:R-:W-:Y:S06]  /*0de0*/  @!P2 BRA `(.L_x_14) ;  /* 0x0000000000bca947 */ /* 0x000fec0003800000 */
[----:B------:R-:W-:Y:S01]  /*0df0*/  IMAD.SHL.U32 R24, R18, 0x100, RZ ;  /* 0x0000010012187824 */ /* 0x000fe200078e00ff */
[----:B------:R-:W-:Y:S01]  /*0e00*/  UMOV UR4, URZ ;  /* 0x000000ff00047c82 */ /* 0x000fe20008000000 */
[----:B------:R-:W-:Y:S02]  /*0e10*/  IMAD.MOV.U32 R23, RZ, RZ, RZ ;  /* 0x000000ffff177224 */ /* 0x000fe400078e00ff */
[----:B------:R-:W-:Y:S01]  /*0e20*/  IMAD.MOV.U32 R19, RZ, RZ, RZ ;  /* 0x000000ffff137224 */ /* 0x000fe200078e00ff */
[----:B------:R-:W-:-:S07]  /*0e30*/  LOP3.LUT R24, R24, 0x80000000, RZ, 0xfc, !PT ;  /* 0x8000000018187812 */ /* 0x000fce00078efcff */
.L_x_15:
[----:B0-----:R-:W0:Y:S02]  /*0e40*/  LDC.64 R2, c[0x4][RZ] ;  /* 0x01000000ff027b82 */ /* 0x001e240000000a00 */
[----:B0-----:R-:W-:-:S05]  /*0e50*/  IMAD.WIDE.U32 R16, R19, 0x4, R2 ;  /* 0x0000000413107825 */ /* 0x001fca00078e0002 */
[----:B------:R-:W2:Y:S01]  /*0e60*/  LDG.E.CONSTANT R3, desc[UR10][R16.64] ;  /* 0x0000000a10037981 */ /* 0x000ea2000c1e9900 */
[C---:B------:R-:W-:Y:S01]  /*0e70*/  LEA R25, R19.reuse, R1, 0x2 ;  /* 0x0000000113197211 */ /* 0x040fe200078e10ff */
[----:B------:R-:W-:-:S05]  /*0e80*/  VIADD R19, R19, 0x1 ;  /* 0x0000000113137836 */ /* 0x000fca0000000000 */
[----:B------:R-:W-:Y:S01]  /*0e90*/  ISETP.NE.AND P2, PT, R19, 0x6, PT ;  /* 0x000000061300780c */ /* 0x000fe20003f45270 */
[----:B--2---:R-:W-:-:S03]  /*0ea0*/  IMAD.WIDE.U32 R2, R3, R24, RZ ;  /* 0x0000001803027225 */ /* 0x004fc600078e00ff */
[----:B------:R-:W-:-:S04]  /*0eb0*/  IADD3 R2, P3, PT, R2, R23, RZ ;  /* 0x0000001702027210 */ /* 0x000fc80007f7e0ff */
[----:B------:R-:W-:Y:S01]  /*0ec0*/  IADD3.X R23, PT, PT, R3, UR4, RZ, P3, !PT ;  /* 0x0000000403177c10 */ /* 0x000fe20009ffe4ff */
[----:B------:R0:W-:Y:S04]  /*0ed0*/  STL [R25], R2 ;  /* 0x0000000219007387 */ /* 0x0001e80000100800 */
[----:B------:R-:W-:Y:S05]  /*0ee0*/  @P2 BRA `(.L_x_15) ;  /* 0xfffffffc00d42947 */ /* 0x000fea000383ffff */
[----:B------:R-:W-:Y:S01]  /*0ef0*/  SHF.R.U32.HI R16, RZ, 0x17, R18 ;  /* 0x00000017ff107819 */ /* 0x000fe20000011612 */
[----:B------:R1:W-:Y:S03]  /*0f00*/  STL [R1+0x18], R23 ;  /* 0x0000181701007387 */ /* 0x0003e60000100800 */
[C---:B0-----:R-:W-:Y:S02]  /*0f10*/  LOP3.LUT R2, R16.reuse, 0xe0, RZ, 0xc0, !PT ;  /* 0x000000e010027812 */ /* 0x041fe400078ec0ff */
[----:B------:R-:W-:-:S03]  /*0f20*/  LOP3.LUT P2, RZ, R16, 0x1f, RZ, 0xc0, !PT ;  /* 0x0000001f10ff7812 */ /* 0x000fc6000784c0ff */
[----:B------:R-:W-:-:S05]  /*0f30*/  VIADD R2, R2, 0xffffff80 ;  /* 0xffffff8002027836 */ /* 0x000fca0000000000 */
[----:B------:R-:W-:-:S05]  /*0f40*/  SHF.R.U32.HI R2, RZ, 0x5, R2 ;  /* 0x00000005ff027819 */ /* 0x000fca0000011602 */
[----:B------:R-:W-:-:S05]  /*0f50*/  IMAD R17, R2, -0x4, R1 ;  /* 0xfffffffc02117824 */ /* 0x000fca00078e0201 */
[----:B------:R-:W2:Y:S04]  /*0f60*/  LDL R19, [R17+0x18] ;  /* 0x0000180011137983 */ /* 0x000ea80000100800 */
[----:B------:R-:W2:Y:S04]  /*0f70*/  LDL R2, [R17+0x14] ;  /* 0x0000140011027983 */ /* 0x000ea80000100800 */
[----:B------:R-:W3:Y:S01]  /*0f80*/  @P2 LDL R3, [R17+0x10] ;  /* 0x0000100011032983 */ /* 0x000ee20000100800 */
[----:B------:R-:W-:Y:S01]  /*0f90*/  LOP3.LUT R16, R16, 0x1f, RZ, 0xc0, !PT ;  /* 0x0000001f10107812 */ /* 0x000fe200078ec0ff */
[----:B------:R-:W-:Y:S01]  /*0fa0*/  UMOV UR4, 0x54442d19 ;  /* 0x54442d1900047882 */ /* 0x000fe20000000000 */
[----:B------:R-:W-:-:S02]  /*0fb0*/  UMOV UR5, 0x3bf921fb ;  /* 0x3bf921fb00057882 */ /* 0x000fc40000000000 */
[-C--:B--2---:R-:W-:Y:S02]  /*0fc0*/  @P2 SHF.L.W.U32.HI R19, R2, R16.reuse, R19 ;  /* 0x0000001002132219 */ /* 0x084fe40000010e13 */
[----:B---3--:R-:W-:Y:S02]  /*0fd0*/  @P2 SHF.L.W.U32.HI R2, R3, R16, R2 ;  /* 0x0000001003022219 */ /* 0x008fe40000010e02 */
[----:B------:R-:W-:Y:S02]  /*0fe0*/  ISETP.GE.AND P2, PT, R18, RZ, PT ;  /* 0x000000ff1200720c */ /* 0x000fe40003f46270 */
[C-C-:B------:R-:W-:Y:S01]  /*0ff0*/  SHF.L.W.U32.HI R25, R2.reuse, 0x2, R19.reuse ;  /* 0x0000000202197819 */ /* 0x140fe20000010e13 */
[----:B------:R-:W-:Y:S01]  /*1000*/  IMAD.SHL.U32 R2, R2, 0x4, RZ ;  /* 0x0000000402027824 */ /* 0x000fe200078e00ff */
[----:B------:R-:W-:Y:S02]  /*1010*/  SHF.R.U32.HI R24, RZ, 0x1e, R19 ;  /* 0x0000001eff187819 */ /* 0x000fe40000011613 */
[----:B------:R-:W-:-:S02]  /*1020*/  SHF.R.S32.HI R3, RZ, 0x1f, R25 ;  /* 0x0000001fff037819 */ /* 0x000fc40000011419 */
[----:B------:R-:W-:Y:S02]  /*1030*/  LOP3.LUT R18, R25, R18, RZ, 0x3c, !PT ;  /* 0x0000001219127212 */ /* 0x000fe400078e3cff */
[C---:B------:R-:W-:Y:S02]  /*1040*/  LOP3.LUT R2, R3.reuse, R2, RZ, 0x3c, !PT ;  /* 0x0000000203027212 */ /* 0x040fe400078e3cff */
[----:B------:R-:W-:Y:S02]  /*1050*/  LOP3.LUT R3, R3, R25, RZ, 0x3c, !PT ;  /* 0x0000001903037212 */ /* 0x000fe400078e3cff */
[----:B------:R-:W-:Y:S02]  /*1060*/  LEA.HI R25, R25, R24, RZ, 0x1 ;  /* 0x0000001819197211 */ /* 0x000fe400078f08ff */
[----:B------:R-:W-:Y:S02]  /*1070*/  ISETP.GE.AND P3, PT, R18, RZ, PT ;  /* 0x000000ff1200720c */ /* 0x000fe40003f66270 */
[----:B------:R-:W0:Y:S01]  /*1080*/  I2F.F64.S64 R2, R2 ;  /* 0x0000000200027312 */ /* 0x000e220000301c00 */
[----:B------:R-:W-:-:S04]  /*1090*/  IMAD.MOV R18, RZ, RZ, -R25 ;  /* 0x000000ffff127224 */ /* 0x000fc800078e0a19 */
[----:B------:R-:W-:Y:S01]  /*10a0*/  @!P2 IMAD.MOV.U32 R25, RZ, RZ, R18 ;  /* 0x000000ffff19a224 */ /* 0x000fe200078e0012 */
[----:B0-----:R-:W-:-:S10]  /*10b0*/  DMUL R16, R2, UR4 ;  /* 0x0000000402107c28 */ /* 0x001fd40008000000 */
[----:B------:R-:W0:Y:S02]  /*10c0*/  F2F.F32.F64 R16, R16 ;  /* 0x0000001000107310 */ /* 0x000e240000301000 */
[----:B01----:R-:W-:-:S07]  /*10d0*/  FSEL R2, -R16, R16, !P3 ;  /* 0x0000001010027208 */ /* 0x003fce0005800100 */
.L_x_14:
[----:B------:R-:W-:Y:S05]  /*10e0*/  BSYNC.RECONVERGENT B1 ;  /* 0x0000000000017941 */ /* 0x000fea0003800200 */
.L_x_13:
[----:B------:R-:W-:Y:S01]  /*10f0*/  FMUL R3, R2, R2 ;  /* 0x0000000202037220 */ /* 0x000fe20000400000 */
[C---:B------:R-:W-:Y:S01]  /*1100*/  LOP3.LUT R17, R25.reuse, 0x1, RZ, 0xc0, !PT ;  /* 0x0000000119117812 */ /* 0x040fe200078ec0ff */
[----:B------:R-:W-:Y:S01]  /*1110*/  BSSY.RECONVERGENT B1, `(.L_x_16) ;  /* 0x000003b000017945 */ /* 0x000fe20003800200 */
[----:B------:R-:W-:Y:S01]  /*1120*/  LOP3.LUT P3, RZ, R25, 0x2, RZ, 0xc0, !PT ;  /* 0x0000000219ff7812 */ /* 0x000fe2000786c0ff */
[----:B------:R-:W-:Y:S01]  /*1130*/  FFMA R16, R3, R14, -0.0013887860113754868507 ;  /* 0xbab607ed03107423 */ /* 0x000fe2000000000e */
[----:B------:R-:W-:-:S04]  /*1140*/  ISETP.NE.U32.AND P2, PT, R17, 0x1, PT ;  /* 0x000000011100780c */ /* 0x000fc80003f45070 */
[----:B------:R-:W-:Y:S02]  /*1150*/  FSEL R16, R16, -0.00019574658654164522886, !P2 ;  /* 0xb94d415310107808 */ /* 0x000fe40005000000 */
[----:B------:R-:W-:Y:S02]  /*1160*/  FSEL R18, R20, 0.0083327032625675201416, !P2 ;  /* 0x3c0885e414127808 */ /* 0x000fe40005000000 */
[----:B------:R-:W-:Y:S02]  /*1170*/  FSEL R2, R2, 1, P2 ;  /* 0x3f80000002027808 */ /* 0x000fe40001000000 */
[----:B------:R-:W-:Y:S01]  /*1180*/  FSEL R19, -R21, -0.16666662693023681641, !P2 ;  /* 0xbe2aaaa815137808 */ /* 0x000fe20005000100 */
[C---:B------:R-:W-:Y:S01]  /*1190*/  FFMA R16, R3.reuse, R16, R18 ;  /* 0x0000001003107223 */ /* 0x040fe20000000012 */
[----:B------:R-:W-:Y:S02]  /*11a0*/  IMAD.MOV.U32 R18, RZ, RZ, R9 ;  /* 0x000000ffff127224 */ /* 0x000fe400078e0009 */
[C---:B------:R-:W-:Y:S01]  /*11b0*/  FFMA R17, R3.reuse, R2, RZ ;  /* 0x0000000203117223 */ /* 0x040fe200000000ff */
[----:B------:R-:W-:Y:S01]  /*11c0*/  FFMA R16, R3, R16, R19 ;  /* 0x0000001003107223 */ /* 0x000fe20000000013 */
[----:B------:R-:W-:-:S03]  /*11d0*/  IMAD.MOV.U32 R19, RZ, RZ, R11 ;  /* 0x000000ffff137224 */ /* 0x000fc600078e000b */
[----:B------:R-:W-:-:S04]  /*11e0*/  FFMA R17, R17, R16, R2 ;  /* 0x0000001011117223 */ /* 0x000fc80000000002 */
[----:B------:R-:W-:-:S04]  /*11f0*/  @P3 FADD R17, RZ, -R17 ;  /* 0x80000011ff113221 */ /* 0x000fc80000000000 */
[----:B------:R-:W-:Y:S01]  /*1200*/  FMUL R22, R22, R17 ;  /* 0x0000001116167220 */ /* 0x000fe20000400000 */
[----:B------:R-:W-:Y:S06]  /*1210*/  @P5 BRA `(.L_x_17) ;  /* 0x0000000000a85947 */ /* 0x000fec0003800000 */
[----:B------:R-:W0:Y:S01]  /*1220*/  LDC.64 R2, c[0x4][RZ] ;  /* 0x01000000ff027b82 */ /* 0x000e220000000a00 */
[----:B------:R-:W-:Y:S01]  /*1230*/  SHF.L.U32 R16, R4, 0x8, RZ ;  /* 0x0000000804107819 */ /* 0x000fe200000006ff */
[----:B------:R-:W-:Y:S01]  /*1240*/  IMAD.MOV.U32 R23, RZ, RZ, RZ ;  /* 0x000000ffff177224 */ /* 0x000fe200078e00ff */
[----:B------:R-:W-:Y:S01]  /*1250*/  UMOV UR4, URZ ;  /* 0x000000ff00047c82 */ /* 0x000fe20008000000 */
[----:B------:R-:W-:Y:S01]  /*1260*/  IMAD.MOV.U32 R24, RZ, RZ, RZ ;  /* 0x000000ffff187224 */ /* 0x000fe200078e00ff */
[----:B------:R-:W-:-:S07]  /*1270*/  LOP3.LUT R25, R16, 0x80000000, RZ, 0xfc, !PT ;  /* 0x8000000010197812 */ /* 0x000fce00078efcff */
.L_x_18:
[----:B0-----:R-:W-:-:S06]  /*1280*/  IMAD.WIDE.U32 R16, R24, 0x4, R2 ;  /* 0x0000000418107825 */ /* 0x001fcc00078e0002 */
[----:B------:R-:W2:Y:S01]  /*1290*/  LDG.E.CONSTANT R16, desc[UR10][R16.64] ;  /* 0x0000000a10107981 */ /* 0x000ea2000c1e9900 */
[C---:B-1----:R-:W-:Y:S02]  /*12a0*/  IMAD R26, R24.reuse, 0x4, R1 ;  /* 0x00000004181a7824 */ /* 0x042fe400078e0201 */
        /* <DEDUP_REMOVED lines=23> */
[----:B------:R-:W2:Y:S01]  /*1420*/  I2F.F64.S64 R2, R2 ;  /* 0x0000000200027312 */ /* 0x000ea20000301c00 */
[----:B------:R-:W-:Y:S01]  /*1430*/  ISETP.GE.AND P2, PT, R4, RZ, PT ;  /* 0x000000ff0400720c */ /* 0x000fe20003f46270 */
[----:B--2---:R-:W-:Y:S01]  /*1440*/  DMUL R16, R2, UR4 ;  /* 0x0000000402107c28 */ /* 0x004fe20008000000 */
[----:B------:R-:W-:Y:S02]  /*1450*/  SHF.R.U32.HI R18, RZ, 0x1e, R18 ;  /* 0x0000001eff127819 */ /* 0x000fe40000011612 */
[----:B0-----:R-:W-:-:S07]  /*1460*/  LOP3.LUT R23, R19, R4, RZ, 0x3c, !PT ;  /* 0x0000000413177212 */ /* 0x001fce00078e3cff */
[----:B------:R-:W0:Y:S01]  /*1470*/  F2F.F32.F64 R16, R16 ;  /* 0x0000001000107310 */ /* 0x000e220000301000 */
[----:B------:R-:W-:Y:S02]  /*1480*/  LEA.HI R19, R19, R18, RZ, 0x1 ;  /* 0x0000001213137211 */ /* 0x000fe400078f08ff */
[----:B------:R-:W-:-:S03]  /*1490*/  ISETP.GE.AND P3, PT, R23, RZ, PT ;  /* 0x000000ff1700720c */ /* 0x000fc60003f66270 */
[----:B------:R-:W-:Y:S01]  /*14a0*/  @!P2 IMAD.MOV R19, RZ, RZ, -R19 ;  /* 0x000000ffff13a224 */ /* 0x000fe200078e0a13 */
[----:B0-----:R-:W-:-:S09]  /*14b0*/  FSEL R18, -R16, R16, !P3 ;  /* 0x0000001010127208 */ /* 0x001fd20005800100 */
.L_x_17:
[----:B------:R-:W-:Y:S05]  /*14c0*/  BSYNC.RECONVERGENT B1 ;  /* 0x0000000000017941 */ /* 0x000fea0003800200 */
.L_x_16:
[----:B------:R-:W-:Y:S01]  /*14d0*/  FMUL R24, R15, 0.63661974668502807617 ;  /* 0x3f22f9830f187820 */ /* 0x000fe20000400000 */
[----:B------:R-:W-:Y:S01]  /*14e0*/  FMUL R3, R18, R18 ;  /* 0x0000001212037220 */ /* 0x000fe20000400000 */
[----:B------:R-:W-:Y:S01]  /*14f0*/  LOP3.LUT R2, R19, 0x1, RZ, 0xc0, !PT ;  /* 0x0000000113027812 */ /* 0x000fe200078ec0ff */
[----:B------:R-:W-:Y:S02]  /*1500*/  BSSY.RECONVERGENT B1, `(.L_x_19) ;  /* 0x0000048000017945 */ /* 0x000fe40003800200 */
[----:B------:R-:W-:Y:S01]  /*1510*/  FFMA R16, R3, R14, -0.0013887860113754868507 ;  /* 0xbab607ed03107423 */ /* 0x000fe2000000000e */
[----:B------:R-:W0:Y:S01]  /*1520*/  F2I.NTZ R24, R24 ;  /* 0x0000001800187305 */ /* 0x000e220000203100 */
[----:B------:R-:W-:Y:S01]  /*1530*/  ISETP.NE.U32.AND P2, PT, R2, 0x1, PT ;  /* 0x000000010200780c */ /* 0x000fe20003f45070 */
[----:B------:R-:W-:-:S03]  /*1540*/  VIADD R2, R19, 0x1 ;  /* 0x0000000113027836 */ /* 0x000fc60000000000 */
[----:B------:R-:W-:Y:S02]  /*1550*/  FSEL R16, R16, -0.00019574658654164522886, P2 ;  /* 0xb94d415310107808 */ /* 0x000fe40001000000 */
[----:B-1----:R-:W-:Y:S02]  /*1560*/  FSEL R26, R20, 0.0083327032625675201416, P2 ;  /* 0x3c0885e4141a7808 */ /* 0x002fe40001000000 */
[----:B------:R-:W-:Y:S02]  /*1570*/  LOP3.LUT P3, RZ, R2, 0x2, RZ, 0xc0, !PT ;  /* 0x0000000202ff7812 */ /* 0x000fe4000786c0ff */
[----:B------:R-:W-:Y:S01]  /*1580*/  FSEL R2, -R21, -0.16666662693023681641, P2 ;  /* 0xbe2aaaa815027808 */ /* 0x000fe20001000100 */
[----:B------:R-:W-:Y:S01]  /*1590*/  FFMA R16, R3, R16, R26 ;  /* 0x0000001003107223 */ /* 0x000fe2000000001a */
[----:B------:R-:W-:Y:S02]  /*15a0*/  FSEL R18, R18, 1, !P2 ;  /* 0x3f80000012127808 */ /* 0x000fe40005000000 */
[----:B------:R-:W-:Y:S01]  /*15b0*/  FSETP.GE.AND P2, PT, |R15|, 105615, PT ;  /* 0x47ce47800f00780b */ /* 0x000fe20003f46200 */
[C---:B------:R-:W-:Y:S01]  /*15c0*/  FFMA R2, R3.reuse, R16, R2 ;  /* 0x0000001003027223 */ /* 0x040fe20000000002 */
[----:B0-----:R-:W-:Y:S01]  /*15d0*/  I2FP.F32.S32 R26, R24 ;  /* 0x00000018001a7245 */ /* 0x001fe20000201400 */
[----:B------:R-:W-:-:S04]  /*15e0*/  FFMA R3, R3, R18, RZ ;  /* 0x0000001203037223 */ /* 0x000fc800000000ff */
        /* <DEDUP_REMOVED lines=8> */
[----:B------:R-:W-:Y:S01]  /*1670*/  @!P2 MOV R24, RZ ;  /* 0x000000ff0018a202 */ /* 0x000fe20000000f00 */
[----:B------:R-:W-:Y:S06]  /*1680*/  @!P2 BRA `(.L_x_20) ;  /* 0x0000000000bca947 */ /* 0x000fec0003800000 */
[----:B------:R-:W-:Y:S01]  /*1690*/  IMAD.SHL.U32 R24, R15, 0x100, RZ ;  /* 0x000001000f187824 */ /* 0x000fe200078e00ff */
[----:B------:R-:W-:Y:S01]  /*16a0*/  UMOV UR4, URZ ;  /* 0x000000ff00047c82 */ /* 0x000fe20008000000 */
[----:B------:R-:W-:Y:S02]  /*16b0*/  IMAD.MOV.U32 R23, RZ, RZ, RZ ;  /* 0x000000ffff177224 */ /* 0x000fe400078e00ff */
[----:B------:R-:W-:Y:S01]  /*16c0*/  IMAD.MOV.U32 R19, RZ, RZ, RZ ;  /* 0x000000ffff137224 */ /* 0x000fe200078e00ff */
[----:B------:R-:W-:-:S07]  /*16d0*/  LOP3.LUT R24, R24, 0x80000000, RZ, 0xfc, !PT ;  /* 0x8000000018187812 */ /* 0x000fce00078efcff */
.L_x_21:
[----:B0-----:R-:W0:Y:S02]  /*16e0*/  LDC.64 R2, c[0x4][RZ] ;  /* 0x01000000ff027b82 */ /* 0x001e240000000a00 */
[----:B0-----:R-:W-:-:S05]  /*16f0*/  IMAD.WIDE.U32 R16, R19, 0x4, R2 ;  /* 0x0000000413107825 */ /* 0x001fca00078e0002 */
[----:B------:R-:W2:Y:S01]  /*1700*/  LDG.E.CONSTANT R3, desc[UR10][R16.64] ;  /* 0x0000000a10037981 */ /* 0x000ea2000c1e9900 */
[C---:B------:R-:W-:Y:S02]  /*1710*/  IMAD R25, R19.reuse, 0x4, R1 ;  /* 0x0000000413197824 */ /* 0x040fe400078e0201 */
        /* <DEDUP_REMOVED lines=27> */
[C---:B-1----:R-:W-:Y:S02]  /*18d0*/  LOP3.LUT R23, R24.reuse, R15, RZ, 0x3c, !PT ;  /* 0x0000000f18177212 */ /* 0x042fe400078e3cff */
[C---:B------:R-:W-:Y:S02]  /*18e0*/  LOP3.LUT R2, R3.reuse, R2, RZ, 0x3c, !PT ;  /* 0x0000000203027212 */ /* 0x040fe400078e3cff */
[----:B------:R-:W-:Y:S02]  /*18f0*/  LOP3.LUT R3, R3, R24, RZ, 0x3c, !PT ;  /* 0x0000001803037212 */ /* 0x000fe400078e3cff */
[----:B------:R-:W-:Y:S02]  /*1900*/  LEA.HI R24, R24, R19, RZ, 0x1 ;  /* 0x0000001318187211 */ /* 0x000fe400078f08ff */
[----:B------:R-:W-:Y:S02]  /*1910*/  ISETP.GE.AND P3, PT, R23, RZ, PT ;  /* 0x000000ff1700720c */ /* 0x000fe40003f66270 */
[----:B------:R-:W0:Y:S01]  /*1920*/  I2F.F64.S64 R2, R2 ;  /* 0x0000000200027312 */ /* 0x000e220000301c00 */
[----:B------:R-:W-:-:S05]  /*1930*/  IADD3 R19, PT, PT, -R24, RZ, RZ ;  /* 0x000000ff18137210 */ /* 0x000fca0007ffe1ff */
[----:B------:R-:W-:Y:S01]  /*1940*/  @!P2 IMAD.MOV.U32 R24, RZ, RZ, R19 ;  /* 0x000000ffff18a224 */ /* 0x000fe200078e0013 */
[----:B0-----:R-:W-:-:S10]  /*1950*/  DMUL R16, R2, UR4 ;  /* 0x0000000402107c28 */ /* 0x001fd40008000000 */
[----:B------:R-:W0:Y:S02]  /*1960*/  F2F.F32.F64 R16, R16 ;  /* 0x0000001000107310 */ /* 0x000e240000301000 */
[----:B0-----:R-:W-:-:S07]  /*1970*/  FSEL R2, -R16, R16, !P3 ;  /* 0x0000001010027208 */ /* 0x001fce0005800100 */
.L_x_20:
[----:B------:R-:W-:Y:S05]  /*1980*/  BSYNC.RECONVERGENT B1 ;  /* 0x0000000000017941 */ /* 0x000fea0003800200 */
.L_x_19:
[----:B------:R-:W-:Y:S01]  /*1990*/  FADD R15, R4, -R15 ;  /* 0x8000000f040f7221 */ /* 0x000fe20000000000 */
[----:B------:R-:W-:Y:S01]  /*19a0*/  LOP3.LUT R16, R24, 0x1, RZ, 0xc0, !PT ;  /* 0x0000000118107812 */ /* 0x000fe200078ec0ff */
[----:B------:R-:W-:Y:S01]  /*19b0*/  FMUL R3, R2, R2 ;  /* 0x0000000202037220 */ /* 0x000fe20000400000 */
[----:B------:R-:W-:Y:S02]  /*19c0*/  VIADD R24, R24, 0x1 ;  /* 0x0000000118187836 */ /* 0x000fe40000000000 */
[----:B------:R-:W-:Y:S01]  /*19d0*/  FMUL R23, R15, 0.63661974668502807617 ;  /* 0x3f22f9830f177820 */ /* 0x000fe20000400000 */
[----:B------:R-:W-:Y:S01]  /*19e0*/  ISETP.NE.U32.AND P2, PT, R16, 0x1, PT ;  /* 0x000000011000780c */ /* 0x000fe20003f45070 */
[----:B------:R-:W-:Y:S01]  /*19f0*/  FFMA R16, R3, R14, -0.0013887860113754868507 ;  /* 0xbab607ed03107423 */ /* 0x000fe2000000000e */
[----:B------:R-:W-:Y:S01]  /*1a00*/  BSSY.RECONVERGENT B1, `(.L_x_22) ;  /* 0x0000046000017945 */ /* 0x000fe20003800200 */
[----:B------:R-:W-:Y:S02]  /*1a10*/  LOP3.LUT P3, RZ, R24, 0x2, RZ, 0xc0, !PT ;  /* 0x0000000218ff7812 */ /* 0x000fe4000786c0ff */
[----:B------:R-:W0:Y:S01]  /*1a20*/  F2I.NTZ R23, R23 ;  /* 0x0000001700177305 */ /* 0x000e220000203100 */
[----:B------:R-:W-:-:S02]  /*1a30*/  FSEL R16, R16, -0.00019574658654164522886, P2 ;  /* 0xb94d415310107808 */ /* 0x000fc40001000000 */
[----:B------:R-:W-:Y:S02]  /*1a40*/  FSEL R26, R20, 0.0083327032625675201416, P2 ;  /* 0x3c0885e4141a7808 */ /* 0x000fe40001000000 */
[----:B------:R-:W-:Y:S02]  /*1a50*/  FSEL R24, -R21, -0.16666662693023681641, P2 ;  /* 0xbe2aaaa815187808 */ /* 0x000fe40001000100 */
[----:B------:R-:W-:Y:S01]  /*1a60*/  FSEL R2, R2, 1, !P2 ;  /* 0x3f80000002027808 */ /* 0x000fe20005000000 */
[----:B------:R-:W-:Y:S01]  /*1a70*/  FFMA R16, R3, R16, R26 ;  /* 0x0000001003107223 */ /* 0x000fe2000000001a */
[----:B------:R-:W-:-:S03]  /*1a80*/  FSETP.GE.AND P2, PT, |R15|, 105615, PT ;  /* 0x47ce47800f00780b */ /* 0x000fc60003f46200 */
[C---:B------:R-:W-:Y:S01]  /*1a90*/  FFMA R16, R3.reuse, R16, R24 ;  /* 0x0000001003107223 */ /* 0x040fe20000000018 */
[----:B------:R-:W-:Y:S01]  /*1aa0*/  FFMA R3, R3, R2, RZ ;  /* 0x0000000203037223 */ /* 0x000fe200000000ff */
[----:B0-----:R-:W-:-:S03]  /*1ab0*/  I2FP.F32.S32 R26, R23 ;  /* 0x00000017001a7245 */ /* 0x001fc60000201400 */
[----:B------:R-:W-:Y:S02]  /*1ac0*/  FFMA R3, R3, R16, R2 ;  /* 0x0000001003037223 */ /* 0x000fe40000000002 */
[C---:B------:R-:W-:Y:S02]  /*1ad0*/  FFMA R17, R26.reuse, -1.5707962512969970703, R15 ;  /* 0xbfc90fda1a117823 */ /* 0x040fe4000000000f */
[----:B------:R-:W-:Y:S02]  /*1ae0*/  @P3 FADD R3, RZ, -R3 ;  /* 0x80000003ff033221 */ /* 0x000fe40000000000 */
[----:B------:R-:W-:Y:S02]  /*1af0*/  FFMA R17, R26, -7.5497894158615963534e-08, R17 ;  /* 0xb3a221681a117823 */ /* 0x000fe40000000011 */
[----:B------:R-:W-:Y:S02]  /*1b00*/  FMUL R19, R18, R3 ;  /* 0x0000000312137220 */ /* 0x000fe40000400000 */
        /* <DEDUP_REMOVED lines=11> */
.L_x_24:
[----:B0-----:R-:W0:Y:S02]  /*1bc0*/  LDC.64 R2, c[0x4][RZ] ;  /* 0x01000000ff027b82 */ /* 0x001e240000000a00 */
[----:B0-----:R-:W-:-:S05]  /*1bd0*/  IMAD.WIDE.U32 R16, R18, 0x4, R2 ;  /* 0x0000000412107825 */ /* 0x001fca00078e0002 */
[----:B------:R-:W2:Y:S01]  /*1be0*/  LDG.E.CONSTANT R3, desc[UR10][R16.64] ;  /* 0x0000000a10037981 */ /* 0x000ea2000c1e9900 */
[C---:B------:R-:W-:Y:S01]  /*1bf0*/  IMAD R25, R18.reuse, 0x4, R1 ;  /* 0x0000000412197824 */ /* 0x040fe200078e0201 */
[----:B------:R-:W-:-:S04]  /*1c00*/  IADD3 R18, PT, PT, R18, 0x1, RZ ;  /* 0x0000000112127810 */ /* 0x000fc80007ffe0ff */
        /* <DEDUP_REMOVED lines=24> */
[----:B-1----:R-:W-:Y:S02]  /*1d90*/  SHF.R.U32.HI R23, RZ, 0x1e, R18 ;  /* 0x0000001eff177819 */ /* 0x002fe40000011612 */
        /* <DEDUP_REMOVED lines=11> */
[----:B0-----:R-:W-:-:S07]  /*1e50*/  FSEL R2, -R16, R16, !P3 ;  /* 0x0000001010027208 */ /* 0x001fce0005800100 */
.L_x_23:
[----:B------:R-:W-:Y:S05]  /*1e60*/  BSYNC.RECONVERGENT B1 ;  /* 0x0000000000017941 */ /* 0x000fea0003800200 */
.L_x_22:
[----:B------:R-:W-:Y:S01]  /*1e70*/  FMUL R3, R2, R2 ;  /* 0x0000000202037220 */ /* 0x000fe20000400000 */
[C---:B------:R-:W-:Y:S01]  /*1e80*/  LOP3.LUT R15, R23.reuse, 0x1, RZ, 0xc0, !PT ;  /* 0x00000001170f7812 */ /* 0x040fe200078ec0ff */
[----:B------:R-:W-:Y:S01]  /*1e90*/  VIADD R23, R23, 0x1 ;  /* 0x0000000117177836 */ /* 0x000fe20000000000 */
[----:B------:R-:W0:Y:S01]  /*1ea0*/  LDC R16, c[0x0][0x3b8] ;  /* 0x0000ee00ff107b82 */ /* 0x000e220000000800 */
[----:B------:R-:W-:Y:S01]  /*1eb0*/  FFMA R14, R3, R14, -0.0013887860113754868507 ;  /* 0xbab607ed030e7423 */ /* 0x000fe2000000000e */
[----:B------:R-:W-:Y:S01]  /*1ec0*/  ISETP.NE.U32.AND P2, PT, R15, 0x1, PT ;  /* 0x000000010f00780c */ /* 0x000fe20003f45070 */
[----:B------:R-:W-:Y:S01]  /*1ed0*/  UMOV UR4, 0x1a47a9e3 ;  /* 0x1a47a9e300047882 */ /* 0x000fe20000000000 */
[----:B------:R-:W-:Y:S01]  /*1ee0*/  LOP3.LUT P3, RZ, R23, 0x2, RZ, 0xc0, !PT ;  /* 0x0000000217ff7812 */ /* 0x000fe2000786c0ff */
[----:B------:R-:W-:Y:S01]  /*1ef0*/  UMOV UR5, 0x404ca5dc ;  /* 0x404ca5dc00057882 */ /* 0x000fe20000000000 */
[----:B------:R-:W-:Y:S01]  /*1f00*/  FSEL R20, R20, 0.0083327032625675201416, P2 ;  /* 0x3c0885e414147808 */ /* 0x000fe20001000000 */
[----:B------:R-:W-:Y:S01]  /*1f10*/  BSSY.RECONVERGENT B1, `(.L_x_25) ;  /* 0x000003f000017945 */ /* 0x000fe20003800200 */
[----:B------:R-:W-:-:S02]  /*1f20*/  FSEL R14, R14, -0.00019574658654164522886, P2 ;  /* 0xb94d41530e0e7808 */ /* 0x000fc40001000000 */
[----:B------:R-:W-:Y:S02]  /*1f30*/  FSEL R2, R2, 1, !P2 ;  /* 0x3f80000002027808 */ /* 0x000fe40005000000 */
[----:B------:R-:W-:Y:S01]  /*1f40*/  FSEL R21, -R21, -0.16666662693023681641, P2 ;  /* 0xbe2aaaa815157808 */ /* 0x000fe20001000100 */
[C---:B------:R-:W-:Y:S02]  /*1f50*/  FFMA R14, R3.reuse, R14, R20 ;  /* 0x0000000e030e7223 */ /* 0x040fe40000000014 */
[C---:B------:R-:W-:Y:S02]  /*1f60*/  FFMA R15, R3.reuse, R2, RZ ;  /* 0x00000002030f7223 */ /* 0x040fe400000000ff */
[----:B------:R-:W-:-:S04]  /*1f70*/  FFMA R14, R3, R14, R21 ;  /* 0x0000000e030e7223 */ /* 0x000fc80000000015 */
[----:B------:R-:W-:Y:S01]  /*1f80*/  FFMA R2, R15, R14, R2 ;  /* 0x0000000e0f027223 */ /* 0x000fe20000000002 */
[----:B------:R-:W-:Y:S02]  /*1f90*/  IMAD.MOV.U32 R14, RZ, RZ, 0x3f000000 ;  /* 0x3f000000ff0e7424 */ /* 0x000fe400078e00ff */
[----:B------:R-:W-:Y:S02]  /*1fa0*/  IMAD.MOV.U32 R15, RZ, RZ, RZ ;  /* 0x000000ffff0f7224 */ /* 0x000fe400078e00ff */
[----:B------:R-:W-:-:S04]  /*1fb0*/  @P3 FADD R2, RZ, -R2 ;  /* 0x80000002ff023221 */ /* 0x000fc80000000000 */
[----:B------:R-:W-:-:S04]  /*1fc0*/  FFMA R19, R19, R2, R22 ;  /* 0x0000000213137223 */ /* 0x000fc80000000016 */
[C---:B------:R-:W-:Y:S01]  /*1fd0*/  FFMA R2, |R19|.reuse, -R14, 0.5 ;  /* 0x3f00000013027423 */ /* 0x040fe20000000a0e */
[C---:B------:R-:W-:Y:S02]  /*1fe0*/  FSETP.NEU.AND P3, PT, |R19|.reuse, 1, PT ;  /* 0x3f8000001300780b */ /* 0x040fe40003f6d200 */
[----:B------:R-:W-:Y:S01]  /*1ff0*/  FSETP.GT.AND P2, PT, |R19|, 0.56000000238418579102, PT ;  /* 0x3f0f5c291300780b */ /* 0x000fe20003f44200 */
[----:B------:R-:W1:Y:S02]  /*2000*/  MUFU.RSQ R3, R2 ;  /* 0x0000000200037308 */ /* 0x000e640000001400 */
[----:B-1----:R-:W-:Y:S01]  /*2010*/  FMUL R14, R2, R3 ;  /* 0x00000003020e7220 */ /* 0x002fe20000400000 */
[----:B------:R-:W-:-:S04]  /*2020*/  FMUL R3, R3, -0.5 ;  /* 0xbf00000003037820 */ /* 0x000fc80000400000 */
[----:B------:R-:W-:-:S04]  /*2030*/  FFMA R3, R14, R3, 0.5 ;  /* 0x3f0000000e037423 */ /* 0x000fc80000000003 */
[----:B------:R-:W-:-:S05]  /*2040*/  FFMA R3, R14, R3, R14 ;  /* 0x000000030e037223 */ /* 0x000fca000000000e */
[----:B------:R-:W-:Y:S01]  /*2050*/  FSEL R14, R3, RZ, P3 ;  /* 0x000000ff030e7208 */ /* 0x000fe20001800000 */
[----:B------:R-:W-:Y:S01]  /*2060*/  IMAD.MOV.U32 R3, RZ, RZ, 0x3d10ecef ;  /* 0x3d10ecefff037424 */ /* 0x000fe200078e00ff */
[----:B------:R-:W-:Y:S02]  /*2070*/  FSETP.GT.AND P3, PT, R19, 0.56000000238418579102, PT ;  /* 0x3f0f5c291300780b */ /* 0x000fe40003f64000 */
[----:B------:R-:W-:-:S04]  /*2080*/  FSEL R14, R14, |R19|, P2 ;  /* 0x400000130e0e7208 */ /* 0x000fc80001000000 */
[----:B------:R-:W-:-:S05]  /*2090*/  LOP3.LUT R14, R14, 0x80000000, R19, 0xb8, !PT ;  /* 0x800000000e0e7812 */ /* 0x000fca00078eb813 */
[----:B------:R-:W-:-:S04]  /*20a0*/  FMUL R2, R14, R14 ;  /* 0x0000000e0e027220 */ /* 0x000fc80000400000 */
[----:B------:R-:W-:-:S04]  /*20b0*/  FFMA R3, R2, R3, 0.016980519518256187439 ;  /* 0x3c8b1abb02037423 */ /* 0x000fc80000000003 */
[----:B------:R-:W-:-:S04]  /*20c0*/  FFMA R3, R2, R3, 0.030762933194637298584 ;  /* 0x3cfc028c02037423 */ /* 0x000fc80000000003 */
[----:B------:R-:W-:-:S04]  /*20d0*/  FFMA R3, R2, R3, 0.044709417968988418579 ;  /* 0x3d37213902037423 */ /* 0x000fc80000000003 */
[----:B------:R-:W-:-:S04]  /*20e0*/  FFMA R3, R2, R3, 0.074989043176174163818 ;  /* 0x3d9993db02037423 */ /* 0x000fc80000000003 */
[----:B------:R-:W-:-:S04]  /*20f0*/  FFMA R3, R2, R3, 0.16666707396507263184 ;  /* 0x3e2aaac602037423 */ /* 0x000fc80000000003 */
[----:B------:R-:W-:-:S04]  /*2100*/  FMUL R3, R2, R3 ;  /* 0x0000000302037220 */ /* 0x000fc80000400000 */
[----:B------:R-:W-:Y:S01]  /*2110*/  FFMA R14, R14, R3, R14 ;  /* 0x000000030e0e7223 */ /* 0x000fe2000000000e */
[----:B------:R-:W-:-:S04]  /*2120*/  MOV R3, 0x3fd774eb ;  /* 0x3fd774eb00037802 */ /* 0x000fc80000000f00 */
[----:B------:R-:W-:-:S05]  /*2130*/  FSEL R2, R14, -R14, P2 ;  /* 0x8000000e0e027208 */ /* 0x000fca0001000000 */
[----:B------:R-:W-:-:S04]  /*2140*/  @!P3 FFMA R14, R3, 0.93318945169448852539, R2 ;  /* 0x3f6ee581030eb823 */ /* 0x000fc80000000002 */
[----:B------:R-:W-:-:S04]  /*2150*/  @P2 FADD R14, R14, R14 ;  /* 0x0000000e0e0e2221 */ /* 0x000fc80000000000 */
[----:B------:R-:W1:Y:S02]  /*2160*/  F2F.F64.F32 R2, R14 ;  /* 0x0000000e00027310 */ /* 0x000e640000201800 */
[----:B-1----:R-:W-:-:S06]  /*2170*/  DMUL R2, R2, UR4 ;  /* 0x0000000402027c28 */ /* 0x002fcc0008000000 */
[----:B------:R-:W0:Y:S02]  /*2180*/  F2F.F32.F64 R19, R2 ;  /* 0x0000000200137310 */ /* 0x000e240000301000 */
[----:B0-----:R-:W-:-:S13]  /*2190*/  FSETP.GEU.AND P2, PT, R19, R16, PT ;  /* 0x000000101300720b */ /* 0x001fda0003f4e000 */
[----:B------:R-:W-:Y:S05]  /*21a0*/  @!P2 BRA `(.L_x_26) ;  /* 0x000000000054a947 */ /* 0x000fea0003800000 */
[----:B------:R-:W0:Y:S01]  /*21b0*/  LDCU UR4, c[0x0][0x3bc] ;  /* 0x00007780ff0477ac */ /* 0x000e220008000800 */
[----:B------:R-:W-:Y:S01]  /*21c0*/  IMAD.MOV.U32 R15, RZ, RZ, R10 ;  /* 0x000000ffff0f7224 */ /* 0x000fe200078e000a */
[----:B0-----:R-:W-:-:S13]  /*21d0*/  FSETP.GE.AND P2, PT, R19, UR4, PT ;  /* 0x0000000413007c0b */ /* 0x001fda000bf46000 */
[----:B------:R-:W-:Y:S05]  /*21e0*/  @P2 BRA `(.L_x_26) ;  /* 0x0000000000442947 */ /* 0x000fea0003800000 */
[----:B------:R-:W0:Y:S01]  /*21f0*/  LDC R17, c[0x0][0x3c4] ;  /* 0x0000f100ff117b82 */ /* 0x000e220000000800 */
[----:B------:R-:W-:Y:S01]  /*2200*/  FADD R2, R19, -R16 ;  /* 0x8000001013027221 */ /* 0x000fe20000000000 */
[----:B------:R-:W-:Y:S01]  /*2210*/  BSSY.RECONVERGENT B2, `(.L_x_27) ;  /* 0x000000c000027945 */ /* 0x000fe20003800200 */
[----:B0-----:R-:W0:Y:S08]  /*2220*/  MUFU.RCP R3, R17 ;  /* 0x0000001100037308 */ /* 0x001e300000001000 */
[----:B------:R-:W1:Y:S01]  /*2230*/  FCHK P2, R2, R17 ;  /* 0x0000001102007302 */ /* 0x000e620000040000 */
[----:B0-----:R-:W-:-:S04]  /*2240*/  FFMA R14, R3, -R17, 1 ;  /* 0x3f800000030e7423 */ /* 0x001fc80000000811 */
[----:B------:R-:W-:-:S04]  /*2250*/  FFMA R3, R3, R14, R3 ;  /* 0x0000000e03037223 */ /* 0x000fc80000000003 */
[----:B------:R-:W-:-:S04]  /*2260*/  FFMA R14, R2, R3, RZ ;  /* 0x00000003020e7223 */ /* 0x000fc800000000ff */
[----:B------:R-:W-:-:S04]  /*2270*/  FFMA R15, R14, -R17, R2 ;  /* 0x800000110e0f7223 */ /* 0x000fc80000000002 */
[----:B------:R-:W-:Y:S01]  /*2280*/  FFMA R3, R3, R15, R14 ;  /* 0x0000000f03037223 */ /* 0x000fe2000000000e */
[----:B-1----:R-:W-:Y:S06]  /*2290*/  @!P2 BRA `(.L_x_28) ;  /* 0x00000000000ca947 */ /* 0x002fec0003800000 */
[----:B------:R-:W-:-:S07]  /*22a0*/  MOV R14, 0x22c0 ;  /* 0x000022c0000e7802 */ /* 0x000fce0000000f00 */
[----:B------:R-:W-:Y:S05]  /*22b0*/  CALL.REL.NOINC `($__internal_0_$__cuda_sm3x_div_rn_noftz_f32_slowpath) ;  /* 0x0000000800c47944 */ /* 0x000fea0003c00000 */
[----:B------:R-:W-:-:S07]  /*22c0*/  IMAD.MOV.U32 R3, RZ, RZ, R2 ;  /* 0x000000ffff037224 */ /* 0x000fce00078e0002 */
.L_x_28:
[----:B------:R-:W-:Y:S05]  /*22d0*/  BSYNC.RECONVERGENT B2 ;  /* 0x0000000000027941 */ /* 0x000fea0003800200 */
.L_x_27:
[----:B------:R-:W0:Y:S02]  /*22e0*/  F2I.TRUNC.NTZ R3, R3 ;  /* 0x0000000300037305 */ /* 0x000e24000020f100 */
[----:B0-----:R-:W-:-:S07]  /*22f0*/  VIADD R15, R3, 0x1 ;  /* 0x00000001030f7836 */ /* 0x001fce0000000000 */
.L_x_26:
[----:B------:R-:W-:Y:S05]  /*2300*/  BSYNC.RECONVERGENT B1 ;  /* 0x0000000000017941 */ /* 0x000fea0003800200 */
.L_x_25:
[----:B------:R-:W0:Y:S01]  /*2310*/  S2UR UR5, SR_CgaCtaId ;  /* 0x00000000000579c3 */ /* 0x000e220000008800 */
[----:B------:R-:W-:Y:S02]  /*2320*/  UMOV UR4, 0x400 ;  /* 0x0000040000047882 */ /* 0x000fe40000000000 */
[----:B0-----:R-:W-:-:S06]  /*2330*/  ULEA UR4, UR5, UR4, 0x18 ;  /* 0x0000000405047291 */ /* 0x001fcc000f8ec0ff */
[----:B------:R-:W-:-:S05]  /*2340*/  LEA R2, R15, UR4, 0x2 ;  /* 0x000000040f027c11 */ /* 0x000fca000f8e10ff */
[----:B------:R0:W-:Y:S02]  /*2350*/  ATOMS.POPC.INC.32 RZ, [R2+URZ] ;  /* 0x0000000002ff7f8c */ /* 0x0001e4000d8000ff */
.L_x_9:
[----:B------:R-:W-:Y:S05]  /*2360*/  BSYNC.RECONVERGENT B0 ;  /* 0x0000000000007941 */ /* 0x000fea0003800200 */
.L_x_8:
[----:B------:R-:W-:-:S05]  /*2370*/  VIADD R0, R0, 0x1 ;  /* 0x0000000100007836 */ /* 0x000fca0000000000 */
[----:B------:R-:W-:-:S13]  /*2380*/  ISETP.GE.AND P2, PT, R0, R7, PT ;  /* 0x000000070000720c */ /* 0x000fda0003f46270 */
[----:B------:R-:W-:Y:S05]  /*2390*/  @!P2 BRA `(.L_x_29) ;  /* 0xffffffe4001ca947 */ /* 0x000fea000383ffff */
.L_x_7:
[----:B------:R-:W-:Y:S05]  /*23a0*/  WARPSYNC.ALL ;  /* 0x0000000000007948 */ /* 0x000fea0003800000 */
[----:B------:R-:W-:Y:S06]  /*23b0*/  BAR.SYNC.DEFER_BLOCKING 0x0 ;  /* 0x0000000000007b1d */ /* 0x000fec0000010000 */
[----:B------:R-:W-:Y:S05]  /*23c0*/  @!P0 EXIT ;  /* 0x000000000000894d */ /* 0x000fea0003800000 */
[----:B------:R-:W2:Y:S02]  /*23d0*/  LDCU UR4, c[0x0][0x3c0] ;  /* 0x00007800ff0477ac */ /* 0x000ea40008000800 */
[----:B--2---:R-:W-:-:S04]  /*23e0*/  UIADD3 UR4, UPT, UPT, UR4, 0x2, URZ ;  /* 0x0000000204047890 */ /* 0x004fc8000fffe0ff */
[----:B------:R-:W-:Y:S02]  /*23f0*/  UISETP.LT.AND UP0, UPT, UR4, 0x1, UPT ;  /* 0x000000010400788c */ /* 0x000fe4000bf01270 */
[----:B------:R-:W-:Y:S02]  /*2400*/  UIMAD UR5, UR4, UR7, URZ ;  /* 0x00000007040572a4 */ /* 0x000fe4000f8e02ff */
[----:B------:R-:W-:Y:S02]  /*2410*/  USEL UR6, UR4, 0x1, !UP0 ;  /* 0x0000000104067887 */ /* 0x000fe4000c000000 */
[----:B------:R-:W-:Y:S02]  /*2420*/  UISETP.GE.AND UP0, UPT, UR4, 0x4, UPT ;  /* 0x000000040400788c */ /* 0x000fe4000bf06270 */
[----:B------:R-:W-:Y:S01]  /*2430*/  ULOP3.LUT UR7, UR6, 0x3, URZ, 0xc0, !UPT ;  /* 0x0000000306077892 */ /* 0x000fe2000f8ec0ff */
[----:B------:R-:W-:-:S06]  /*2440*/  UMOV UR4, URZ ;  /* 0x000000ff00047c82 */ /* 0x000fcc0008000000 */
[----:B------:R-:W-:Y:S05]  /*2450*/  BRA.U !UP0, `(.L_x_30) ;  /* 0x0000000908107547 */ /* 0x000fea000b800000 */
[----:B------:R-:W2:Y:S01]  /*2460*/  S2UR UR8, SR_CgaCtaId ;  /* 0x00000000000879c3 */ /* 0x000ea20000008800 */
[----:B------:R-:W-:-:S03]  /*2470*/  ULOP3.LUT UR4, UR6, 0x7ffffffc, URZ, 0xc0, !UPT ;  /* 0x7ffffffc06047892 */ /* 0x000fc6000f8ec0ff */
[----:B------:R-:W-:Y:S01]  /*2480*/  UMOV UR6, 0x400 ;  /* 0x0000040000067882 */ /* 0x000fe20000000000 */
[----:B------:R-:W-:-:S03]  /*2490*/  UIADD3 UR9, UPT, UPT, -UR4, URZ, URZ ;  /* 0x000000ff04097290 */ /* 0x000fc6000fffe1ff */
[----:B0-----:R-:W0:Y:S01]  /*24a0*/  LDC.64 R2, c[0x0][0x3b0] ;  /* 0x0000ec00ff027b82 */ /* 0x001e220000000a00 */
[----:B------:R-:W-:Y:S02]  /*24b0*/  UISETP.GE.AND UP0, UPT, UR9, URZ, UPT ;  /* 0x000000ff0900728c */ /* 0x000fe4000bf06270 */
[----:B--2---:R-:W-:Y:S02]  /*24c0*/  ULEA UR6, UR8, UR6, 0x18 ;  /* 0x0000000608067291 */ /* 0x004fe4000f8ec0ff */
[----:B------:R-:W-:Y:S02]  /*24d0*/  UIADD3 UR8, UPT, UPT, UR5, 0x3, URZ ;  /* 0x0000000305087890 */ /* 0x000fe4000fffe0ff */
[----:B------:R-:W-:-:S04]  /*24e0*/  UIADD3 UR6, UPT, UPT, UR6, 0x8, URZ ;  /* 0x0000000806067890 */ /* 0x000fc8000fffe0ff */
[----:B------:R-:W-:Y:S01]  /*24f0*/  IMAD.U32 R5, RZ, RZ, UR8 ;  /* 0x00000008ff057e24 */ /* 0x000fe2000f8e00ff */
[----:B------:R-:W-:Y:S07]  /*2500*/  BRA.U UP0, `(.L_x_31) ;  /* 0x00000005009c7547 */ /* 0x000fee000b800000 */
[----:B------:R-:W-:Y:S02]  /*2510*/  UIADD3 UR8, UPT, UPT, -UR9, URZ, URZ ;  /* 0x000000ff09087290 */ /* 0x000fe4000fffe1ff */
[----:B------:R-:W-:Y:S02]  /*2520*/  UPLOP3.LUT UP0, UPT, UPT, UPT, UPT, 0x80, 0x8 ;  /* 0x000000000008789c */ /* 0x000fe40003f0f070 */
[----:B------:R-:W-:-:S09]  /*2530*/  UISETP.GT.AND UP1, UPT, UR8, 0xc, UPT ;  /* 0x0000000c0800788c */ /* 0x000fd2000bf24270 */
[----:B------:R-:W-:Y:S05]  /*2540*/  BRA.U !UP1, `(.L_x_32) ;  /* 0x0000000109f87547 */ /* 0x000fea000b800000 */
[----:B-----5:R-:W2:Y:S01]  /*2550*/  LDC.64 R6, c[0x0][0x3b0] ;  /* 0x0000ec00ff067b82 */ /* 0x020ea20000000a00 */
[----:B------:R-:W-:-:S11]  /*2560*/  UPLOP3.LUT UP0, UPT, UPT, UPT, UPT, 0x40, 0x4 ;  /* 0x000000000004789c */ /* 0x000fd60003f0e870 */
.L_x_33:
[----:B----4-:R-:W3:Y:S01]  /*2570*/  LDS.64 R8, [UR6+-0x8] ;  /* 0xfffff806ff087984 */ /* 0x010ee20008000a00 */
[C---:B------:R-:W-:Y:S01]  /*2580*/  VIADD R25, R5.reuse, 0xfffffffd ;  /* 0xfffffffd05197836 */ /* 0x040fe20000000000 */
[C---:B------:R-:W-:Y:S01]  /*2590*/  IADD3 R27, PT, PT, R5.reuse, -0x2, RZ ;  /* 0xfffffffe051b7810 */ /* 0x040fe20007ffe0ff */
[----:B------:R-:W-:Y:S01]  /*25a0*/  VIADD R29, R5, 0xffffffff ;  /* 0xffffffff051d7836 */ /* 0x000fe20000000000 */
[----:B------:R-:W4:Y:S01]  /*25b0*/  LDS.64 R20, [UR6] ;  /* 0x00000006ff147984 */ /* 0x000f220008000a00 */
[--C-:B--2---:R-:W-:Y:S01]  /*25c0*/  IMAD.WIDE.U32 R24, R25, 0x4, R6.reuse ;  /* 0x0000000419187825 */ /* 0x104fe200078e0006 */
[----:B------:R-:W-:Y:S02]  /*25d0*/  UIADD3 UR9, UPT, UPT, UR9, 0x10, URZ ;  /* 0x0000001009097890 */ /* 0x000fe4000fffe0ff */
[----:B------:R-:W2:Y:S01]  /*25e0*/  LDS.64 R18, [UR6+0x8] ;  /* 0x00000806ff127984 */ /* 0x000ea20008000a00 */
[----:B------:R-:W-:Y:S01]  /*25f0*/  IMAD.WIDE.U32 R26, R27, 0x4, R6 ;  /* 0x000000041b1a7825 */ /* 0x000fe200078e0006 */
[----:B------:R-:W-:-:S02]  /*2600*/  UISETP.GE.AND UP1, UPT, UR9, -0xc, UPT ;  /* 0xfffffff40900788c */ /* 0x000fc4000bf26270 */
[----:B------:R-:W5:Y:S01]  /*2610*/  LDS.64 R14, [UR6+0x10] ;  /* 0x00001006ff0e7984 */ /* 0x000f620008000a00 */
[----:B-1----:R-:W-:Y:S02]  /*2620*/  VIADD R4, R5, 0x1 ;  /* 0x0000000105047836 */ /* 0x002fe40000000000 */
[--C-:B------:R-:W-:Y:S01]  /*2630*/  IMAD.WIDE.U32 R28, R29, 0x4, R6.reuse ;  /* 0x000000041d1c7825 */ /* 0x100fe200078e0006 */
[----:B------:R-:W1:Y:S03]  /*2640*/  LDS.64 R16, [UR6+0x18] ;  /* 0x00001806ff107984 */ /* 0x000e660008000a00 */
[C---:B------:R-:W-:Y:S01]  /*2650*/  VIADD R0, R5.reuse, 0x2 ;  /* 0x0000000205007836 */ /* 0x040fe20000000000 */
[----:B------:R-:W0:Y:S01]  /*2660*/  LDS.64 R12, [UR6+0x20] ;  /* 0x00002006ff0c7984 */ /* 0x000e220008000a00 */
[----:B------:R-:W-:-:S03]  /*2670*/  IMAD.WIDE.U32 R22, R5, 0x4, R6 ;  /* 0x0000000405167825 */ /* 0x000fc600078e0006 */
[----:B------:R-:W0:Y:S04]  /*2680*/  LDS.64 R10, [UR6+0x28] ;  /* 0x00002806ff0a7984 */ /* 0x000e280008000a00 */
[----:B---3--:R3:W-:Y:S04]  /*2690*/  STG.E.STRONG.SYS desc[UR10][R24.64], R8 ;  /* 0x0000000818007986 */ /* 0x0087e8000c11590a */
[----:B------:R2:W-:Y:S04]  /*26a0*/  STG.E.STRONG.SYS desc[UR10][R26.64], R9 ;  /* 0x000000091a007986 */ /* 0x0005e8000c11590a */
[----:B------:R-:W0:Y:S01]  /*26b0*/  LDS.64 R8, [UR6+0x30] ;  /* 0x00003006ff087984 */ /* 0x000e220008000a00 */
[----:B------:R-:W-:Y:S01]  /*26c0*/  UIADD3 UR6, UPT, UPT, UR6, 0x40, URZ ;  /* 0x0000004006067890 */ /* 0x000fe2000fffe0ff */
[----:B---3--:R-:W-:-:S02]  /*26d0*/  IMAD.WIDE.U32 R24, R4, 0x4, R6 ;  /* 0x0000000404187825 */ /* 0x008fc400078e0006 */
[----:B----4-:R3:W-:Y:S02]  /*26e0*/  STG.E.STRONG.SYS desc[UR10][R28.64], R20 ;  /* 0x000000141c007986 */ /* 0x0107e4000c11590a */
[----:B--2---:R-:W-:Y:S02]  /*26f0*/  IMAD.WIDE.U32 R26, R0, 0x4, R6 ;  /* 0x00000004001a7825 */ /* 0x004fe400078e0006 */
[----:B------:R2:W-:Y:S02]  /*2700*/  STG.E.STRONG.SYS desc[UR10][R22.64], R21 ;  /* 0x0000001516007986 */ /* 0x0005e4000c11590a */
[C---:B------:R-:W-:Y:S02]  /*2710*/  VIADD R4, R5.reuse, 0x3 ;  /* 0x0000000305047836 */ /* 0x040fe40000000000 */
[----:B------:R4:W-:Y:S01]  /*2720*/  STG.E.STRONG.SYS desc[UR10][R24.64], R18 ;  /* 0x0000001218007986 */ /* 0x0009e2000c11590a */
[----:B------:R-:W-:-:S03]  /*2730*/  VIADD R0, R5, 0x4 ;  /* 0x0000000405007836 */ /* 0x000fc60000000000 */
[----:B------:R5:W-:Y:S01]  /*2740*/  STG.E.STRONG.SYS desc[UR10][R26.64], R19 ;  /* 0x000000131a007986 */ /* 0x000be2000c11590a */
[C---:B---3--:R-:W-:Y:S01]  /*2750*/  VIADD R29, R5.reuse, 0x5 ;  /* 0x00000005051d7836 */ /* 0x048fe20000000000 */
[C---:B--2---:R-:W-:Y:S01]  /*2760*/  IADD3 R21, PT, PT, R5.reuse, 0x6, RZ ;  /* 0x0000000605157810 */ /* 0x044fe20007ffe0ff */
[----:B------:R-:W-:Y:S02]  /*2770*/  VIADD R23, R5, 0x7 ;  /* 0x0000000705177836 */ /* 0x000fe40000000000 */
[----:B------:R-:W-:-:S04]  /*2780*/  IMAD.WIDE.U32 R28, R29, 0x4, R6 ;  /* 0x000000041d1c7825 */ /* 0x000fc800078e0006 */
[----:B----4-:R-:W-:-:S04]  /*2790*/  IMAD.WIDE.U32 R24, R4, 0x4, R6 ;  /* 0x0000000404187825 */ /* 0x010fc800078e0006 */
[--C-:B-----5:R-:W-:Y:S01]  /*27a0*/  IMAD.WIDE.U32 R26, R0, 0x4, R6.reuse ;  /* 0x00000004001a7825 */ /* 0x120fe200078e0006 */
[----:B------:R2:W-:Y:S03]  /*27b0*/  STG.E.STRONG.SYS desc[UR10][R24.64], R14 ;  /* 0x0000000e18007986 */ /* 0x0005e6000c11590a */
[----:B------:R-:W-:Y:S01]  /*27c0*/  VIADD R19, R5, 0x8 ;  /* 0x0000000805137836 */ /* 0x000fe20000000000 */
[----:B------:R3:W-:Y:S01]  /*27d0*/  STG.E.STRONG.SYS desc[UR10][R26.64], R15 ;  /* 0x0000000f1a007986 */ /* 0x0007e2000c11590a */
[----:B------:R-:W-:-:S03]  /*27e0*/  IMAD.WIDE.U32 R20, R21, 0x4, R6 ;  /* 0x0000000415147825 */ /* 0x000fc600078e0006 */
[----:B-1----:R-:W-:Y:S01]  /*27f0*/  STG.E.STRONG.SYS desc[UR10][R28.64], R16 ;  /* 0x000000101c007986 */ /* 0x002fe2000c11590a */
[----:B------:R-:W-:Y:S02]  /*2800*/  VIADD R4, R5, 0xa ;  /* 0x0000000a05047836 */ /* 0x000fe40000000000 */
[--C-:B------:R-:W-:Y:S01]  /*2810*/  IMAD.WIDE.U32 R22, R23, 0x4, R6.reuse ;  /* 0x0000000417167825 */ /* 0x100fe200078e0006 */
[----:B------:R1:W-:Y:S03]  /*2820*/  STG.E.STRONG.SYS desc[UR10][R20.64], R17 ;  /* 0x0000001114007986 */ /* 0x0003e6000c11590a */
[C---:B--2---:R-:W-:Y:S01]  /*2830*/  VIADD R25, R5.reuse, 0x9 ;  /* 0x0000000905197836 */ /* 0x044fe20000000000 */
[----:B0-----:R4:W-:Y:S01]  /*2840*/  STG.E.STRONG.SYS desc[UR10][R22.64], R12 ;  /* 0x0000000c16007986 */ /* 0x0019e2000c11590a */
[C---:B---3--:R-:W-:Y:S02]  /*2850*/  VIADD R27, R5.reuse, 0xb ;  /* 0x0000000b051b7836 */ /* 0x048fe40000000000 */
[C---:B------:R-:W-:Y:S01]  /*2860*/  VIADD R0, R5.reuse, 0xc ;  /* 0x0000000c05007836 */ /* 0x040fe20000000000 */
[----:B------:R-:W-:Y:S01]  /*2870*/  IADD3 R5, PT, PT, R5, 0x10, RZ ;  /* 0x0000001005057810 */ /* 0x000fe20007ffe0ff */
[----:B------:R-:W-:-:S04]  /*2880*/  IMAD.WIDE.U32 R18, R19, 0x4, R6 ;  /* 0x0000000413127825 */ /* 0x000fc800078e0006 */
[--C-:B------:R-:W-:Y:S01]  /*2890*/  IMAD.WIDE.U32 R24, R25, 0x4, R6.reuse ;  /* 0x0000000419187825 */ /* 0x100fe200078e0006 */
[----:B------:R4:W-:Y:S03]  /*28a0*/  STG.E.STRONG.SYS desc[UR10][R18.64], R13 ;  /* 0x0000000d12007986 */ /* 0x0009e6000c11590a */
[--C-:B------:R-:W-:Y:S01]  /*28b0*/  IMAD.WIDE.U32 R14, R4, 0x4, R6.reuse ;  /* 0x00000004040e7825 */ /* 0x100fe200078e0006 */
[----:B------:R4:W-:Y:S03]  /*28c0*/  STG.E.STRONG.SYS desc[UR10][R24.64], R10 ;  /* 0x0000000a18007986 */ /* 0x0009e6000c11590a */
[--C-:B------:R-:W-:Y:S01]  /*28d0*/  IMAD.WIDE.U32 R26, R27, 0x4, R6.reuse ;  /* 0x000000041b1a7825 */ /* 0x100fe200078e0006 */
[----:B------:R4:W-:Y:S03]  /*28e0*/  STG.E.STRONG.SYS desc[UR10][R14.64], R11 ;  /* 0x0000000b0e007986 */ /* 0x0009e6000c11590a */
[----:B-1----:R-:W-:Y:S01]  /*28f0*/  IMAD.WIDE.U32 R16, R0, 0x4, R6 ;  /* 0x0000000400107825 */ /* 0x002fe200078e0006 */
[----:B------:R4:W-:Y:S04]  /*2900*/  STG.E.STRONG.SYS desc[UR10][R26.64], R8 ;  /* 0x000000081a007986 */ /* 0x0009e8000c11590a */
[----:B------:R4:W-:Y:S01]  /*2910*/  STG.E.STRONG.SYS desc[UR10][R16.64], R9 ;  /* 0x0000000910007986 */ /* 0x0009e2000c11590a */
[----:B------:R-:W-:Y:S05]  /*2920*/  BRA.U !UP1, `(.L_x_33) ;  /* 0xfffffffd09107547 */ /* 0x000fea000b83ffff */
.L_x_32:
[----:B------:R-:W-:-:S04]  /*2930*/  UIADD3 UR8, UPT, UPT, -UR9, URZ, URZ ;  /* 0x000000ff09087290 */ /* 0x000fc8000fffe1ff */
[----:B------:R-:W-:-:S09]  /*2940*/  UISETP.GT.AND UP1, UPT, UR8, 0x4, UPT ;  /* 0x000000040800788c */ /* 0x000fd2000bf24270 */
[----:B------:R-:W-:Y:S05]  /*2950*/  BRA.U !UP1, `(.L_x_34) ;  /* 0x0000000109807547 */ /* 0x000fea000b800000 */
[----:B----4-:R-:W2:Y:S01]  /*2960*/  LDS.64 R14, [UR6+-0x8] ;  /* 0xfffff806ff0e7984 */ /* 0x010ea20008000a00 */
[----:B------:R-:W3:Y:S01]  /*2970*/  LDC.64 R8, c[0x0][0x3b0] ;  /* 0x0000ec00ff087b82 */ /* 0x000ee20000000a00 */
[C---:B------:R-:W-:Y:S01]  /*2980*/  VIADD R17, R5.reuse, 0xfffffffd ;  /* 0xfffffffd05117836 */ /* 0x040fe20000000000 */
[C---:B------:R-:W-:Y:S01]  /*2990*/  IADD3 R29, PT, PT, R5.reuse, 0x4, RZ ;  /* 0x00000004051d7810 */ /* 0x040fe20007ffe0ff */
[----:B------:R-:W4:Y:S01]  /*29a0*/  LDS.64 R12, [UR6] ;  /* 0x00000006ff0c7984 */ /* 0x000f220008000a00 */
[C---:B------:R-:W-:Y:S01]  /*29b0*/  VIADD R27, R5.reuse, 0xfffffffe ;  /* 0xfffffffe051b7836 */ /* 0x040fe20000000000 */
[----:B------:R-:W-:Y:S01]  /*29c0*/  UIADD3 UR9, UPT, UPT, UR9, 0x8, URZ ;  /* 0x0000000809097890 */ /* 0x000fe2000fffe0ff */
[C---:B------:R-:W-:Y:S01]  /*29d0*/  VIADD R25, R5.reuse, 0xffffffff ;  /* 0xffffffff05197836 */ /* 0x040fe20000000000 */
[----:B------:R-:W0:Y:S01]  /*29e0*/  LDS.64 R10, [UR6+0x8] ;  /* 0x00000806ff0a7984 */ /* 0x000e220008000a00 */
[C---:B------:R-:W-:Y:S01]  /*29f0*/  VIADD R21, R5.reuse, 0x1 ;  /* 0x0000000105157836 */ /* 0x040fe20000000000 */
[----:B------:R-:W-:Y:S01]  /*2a00*/  UPLOP3.LUT UP0, UPT, UPT, UPT, UPT, 0x40, 0x4 ;  /* 0x000000000004789c */ /* 0x000fe20003f0e870 */
[C---:B------:R-:W-:Y:S01]  /*2a10*/  VIADD R19, R5.reuse, 0x2 ;  /* 0x0000000205137836 */ /* 0x040fe20000000000 */
[----:B-----5:R-:W1:Y:S01]  /*2a20*/  LDS.64 R6, [UR6+0x10] ;  /* 0x00001006ff067984 */ /* 0x020e620008000a00 */
[----:B------:R-:W-:Y:S01]  /*2a30*/  VIADD R0, R5, 0x3 ;  /* 0x0000000305007836 */ /* 0x000fe20000000000 */
[----:B------:R-:W-:Y:S01]  /*2a40*/  UIADD3 UR6, UPT, UPT, UR6, 0x20, URZ ;  /* 0x0000002006067890 */ /* 0x000fe2000fffe0ff */
[----:B---3--:R-:W-:-:S04]  /*2a50*/  IMAD.WIDE.U32 R16, R17, 0x4, R8 ;  /* 0x0000000411107825 */ /* 0x008fc800078e0008 */
[----:B------:R-:W-:-:S04]  /*2a60*/  IMAD.WIDE.U32 R26, R27, 0x4, R8 ;  /* 0x000000041b1a7825 */ /* 0x000fc800078e0008 */
[----:B------:R-:W-:-:S04]  /*2a70*/  IMAD.WIDE.U32 R24, R25, 0x4, R8 ;  /* 0x0000000419187825 */ /* 0x000fc800078e0008 */
[--C-:B------:R-:W-:Y:S01]  /*2a80*/  IMAD.WIDE.U32 R22, R5, 0x4, R8.reuse ;  /* 0x0000000405167825 */ /* 0x100fe200078e0008 */
[----:B--2---:R2:W-:Y:S03]  /*2a90*/  STG.E.STRONG.SYS desc[UR10][R16.64], R14 ;  /* 0x0000000e10007986 */ /* 0x0045e6000c11590a */
[--C-:B------:R-:W-:Y:S01]  /*2aa0*/  IMAD.WIDE.U32 R20, R21, 0x4, R8.reuse ;  /* 0x0000000415147825 */ /* 0x100fe200078e0008 */
[----:B------:R3:W-:Y:S03]  /*2ab0*/  STG.E.STRONG.SYS desc[UR10][R26.64], R15 ;  /* 0x0000000f1a007986 */ /* 0x0007e6000c11590a */
[----:B------:R-:W-:Y:S01]  /*2ac0*/  IMAD.WIDE.U32 R18, R19, 0x4, R8 ;  /* 0x0000000413127825 */ /* 0x000fe200078e0008 */
[----:B----4-:R3:W-:Y:S03]  /*2ad0*/  STG.E.STRONG.SYS desc[UR10][R24.64], R12 ;  /* 0x0000000c18007986 */ /* 0x0107e6000c11590a */
[----:B------:R-:W-:-:S02]  /*2ae0*/  VIADD R5, R5, 0x8 ;  /* 0x0000000805057836 */ /* 0x000fc40000000000 */
[--C-:B--2---:R-:W-:Y:S01]  /*2af0*/  IMAD.WIDE.U32 R16, R0, 0x4, R8.reuse ;  /* 0x0000000400107825 */ /* 0x104fe200078e0008 */
[----:B------:R3:W-:Y:S03]  /*2b00*/  STG.E.STRONG.SYS desc[UR10][R22.64], R13 ;  /* 0x0000000d16007986 */ /* 0x0007e6000c11590a */
[----:B------:R-:W-:Y:S01]  /*2b10*/  IMAD.WIDE.U32 R8, R29, 0x4, R8 ;  /* 0x000000041d087825 */ /* 0x000fe200078e0008 */
[----:B0-----:R3:W-:Y:S04]  /*2b20*/  STG.E.STRONG.SYS desc[UR10][R20.64], R10 ;  /* 0x0000000a14007986 */ /* 0x0017e8000c11590a */
[----:B------:R3:W-:Y:S04]  /*2b30*/  STG.E.STRONG.SYS desc[UR10][R18.64], R11 ;  /* 0x0000000b12007986 */ /* 0x0007e8000c11590a */
[----:B-1----:R3:W-:Y:S04]  /*2b40*/  STG.E.STRONG.SYS desc[UR10][R16.64], R6 ;  /* 0x0000000610007986 */ /* 0x0027e8000c11590a */
[----:B------:R3:W-:Y:S02]  /*2b50*/  STG.E.STRONG.SYS desc[UR10][R8.64], R7 ;  /* 0x0000000708007986 */ /* 0x0007e4000c11590a */
.L_x_34:
[----:B------:R-:W-:-:S09]  /*2b60*/  UISETP.NE.OR UP0, UPT, UR9, URZ, UP0 ;  /* 0x000000ff0900728c */ /* 0x000fd20008705670 */
[----:B------:R-:W-:Y:S05]  /*2b70*/  BRA.U !UP0, `(.L_x_30) ;  /* 0x0000000108487547 */ /* 0x000fea000b800000 */
.L_x_31:
[----:B--234-:R-:W2:Y:S01]  /*2b80*/  LDS.64 R14, [UR6+-0x8] ;  /* 0xfffff806ff0e7984 */ /* 0x01cea20008000a00 */
[C---:B------:R-:W-:Y:S01]  /*2b90*/  VIADD R7, R5.reuse, 0xfffffffd ;  /* 0xfffffffd05077836 */ /* 0x040fe20000000000 */
[----:B------:R-:W-:Y:S01]  /*2ba0*/  UIADD3 UR9, UPT, UPT, UR9, 0x4, URZ ;  /* 0x0000000409097890 */ /* 0x000fe2000fffe0ff */
[C---:B------:R-:W-:Y:S01]  /*2bb0*/  VIADD R9, R5.reuse, 0xfffffffe ;  /* 0xfffffffe05097836 */ /* 0x040fe20000000000 */
[----:B------:R-:W3:Y:S01]  /*2bc0*/  LDS.64 R16, [UR6] ;  /* 0x00000006ff107984 */ /* 0x000ee20008000a00 */
[----:B------:R-:W-:Y:S01]  /*2bd0*/  VIADD R11, R5, 0xffffffff ;  /* 0xffffffff050b7836 */ /* 0x000fe20000000000 */
[----:B------:R-:W-:Y:S01]  /*2be0*/  UISETP.NE.AND UP0, UPT, UR9, URZ, UPT ;  /* 0x000000ff0900728c */ /* 0x000fe2000bf05270 */
[----:B0----5:R-:W-:Y:S01]  /*2bf0*/  IMAD.WIDE.U32 R6, R7, 0x4, R2 ;  /* 0x0000000407067825 */ /* 0x021fe200078e0002 */
[----:B------:R-:W-:-:S03]  /*2c00*/  UIADD3 UR6, UPT, UPT, UR6, 0x10, URZ ;  /* 0x0000001006067890 */ /* 0x000fc6000fffe0ff */
[----:B------:R-:W-:-:S04]  /*2c10*/  IMAD.WIDE.U32 R8, R9, 0x4, R2 ;  /* 0x0000000409087825 */ /* 0x000fc800078e0002 */
[----:B------:R-:W-:-:S04]  /*2c20*/  IMAD.WIDE.U32 R10, R11, 0x4, R2 ;  /* 0x000000040b0a7825 */ /* 0x000fc800078e0002 */
[----:B------:R-:W-:-:S04]  /*2c30*/  IMAD.WIDE.U32 R12, R5, 0x4, R2 ;  /* 0x00000004050c7825 */ /* 0x000fc800078e0002 */
[----:B------:R-:W-:Y:S01]  /*2c40*/  VIADD R5, R5, 0x4 ;  /* 0x0000000405057836 */ /* 0x000fe20000000000 */
[----:B--2---:R2:W-:Y:S04]  /*2c50*/  STG.E.STRONG.SYS desc[UR10][R6.64], R14 ;  /* 0x0000000e06007986 */ /* 0x0045e8000c11590a */
[----:B------:R2:W-:Y:S04]  /*2c60*/  STG.E.STRONG.SYS desc[UR10][R8.64], R15 ;  /* 0x0000000f08007986 */ /* 0x0005e8000c11590a */
[----:B---3--:R2:W-:Y:S04]  /*2c70*/  STG.E.STRONG.SYS desc[UR10][R10.64], R16 ;  /* 0x000000100a007986 */ /* 0x0085e8000c11590a */
[----:B------:R2:W-:Y:S01]  /*2c80*/  STG.E.STRONG.SYS desc[UR10][R12.64], R17 ;  /* 0x000000110c007986 */ /* 0x0005e2000c11590a */
[----:B------:R-:W-:Y:S05]  /*2c90*/  BRA.U UP0, `(.L_x_31) ;  /* 0xfffffffd00b87547 */ /* 0x000fea000b83ffff */
.L_x_30:
[----:B------:R-:W-:-:S13]  /*2ca0*/  ISETP.NE.AND P0, PT, RZ, UR7, PT ;  /* 0x00000007ff007c0c */ /* 0x000fda000bf05270 */
[----:B------:R-:W-:Y:S05]  /*2cb0*/  @!P0 EXIT ;  /* 0x000000000000894d */ /* 0x000fea0003800000 */
[----:B------:R-:W4:Y:S01]  /*2cc0*/  S2UR UR8, SR_CgaCtaId ;  /* 0x00000000000879c3 */ /* 0x000f220000008800 */
[----:B------:R-:W-:Y:S01]  /*2cd0*/  UIADD3 UR5, UPT, UPT, UR5, UR4, URZ ;  /* 0x0000000405057290 */ /* 0x000fe2000fffe0ff */
[----:B------:R-:W-:Y:S01]  /*2ce0*/  UMOV UR6, 0x400 ;  /* 0x0000040000067882 */ /* 0x000fe20000000000 */
[----:B------:R-:W-:-:S04]  /*2cf0*/  UIADD3 UR7, UPT, UPT, -UR7, URZ, URZ ;  /* 0x000000ff07077290 */ /* 0x000fc8000fffe1ff */
[----:B--23--:R-:W-:Y:S01]  /*2d00*/  IMAD.U32 R7, RZ, RZ, UR5 ;  /* 0x00000005ff077e24 */ /* 0x00cfe2000f8e00ff */
[----:B01---5:R-:W0:Y:S01]  /*2d10*/  LDC.64 R4, c[0x0][0x3b0] ;  /* 0x0000ec00ff047b82 */ /* 0x023e220000000a00 */
[----:B----4-:R-:W-:-:S04]  /*2d20*/  ULEA UR6, UR8, UR6, 0x18 ;  /* 0x0000000608067291 */ /* 0x010fc8000f8ec0ff */
[----:B------:R-:W-:-:S12]  /*2d30*/  ULEA UR4, UR4, UR6, 0x2 ;  /* 0x0000000604047291 */ /* 0x000fd8000f8e10ff */
.L_x_35:
[----:B-1----:R-:W1:Y:S01]  /*2d40*/  LDS R9, [UR4] ;  /* 0x00000004ff097984 */ /* 0x002e620008000800 */
[C---:B0-----:R-:W-:Y:S01]  /*2d50*/  IMAD.WIDE.U32 R2, R7.reuse, 0x4, R4 ;  /* 0x0000000407027825 */ /* 0x041fe200078e0004 */
[----:B------:R-:W-:Y:S01]  /*2d60*/  UIADD3 UR7, UPT, UPT, UR7, 0x1, URZ ;  /* 0x0000000107077890 */ /* 0x000fe2000fffe0ff */
[----:B------:R-:W-:Y:S01]  /*2d70*/  IADD3 R7, PT, PT, R7, 0x1, RZ ;  /* 0x0000000107077810 */ /* 0x000fe20007ffe0ff */
[----:B------:R-:W-:Y:S02]  /*2d80*/  UIADD3 UR4, UPT, UPT, UR4, 0x4, URZ ;  /* 0x0000000404047890 */ /* 0x000fe4000fffe0ff */
[----:B------:R-:W-:Y:S01]  /*2d90*/  UISETP.NE.AND UP0, UPT, UR7, URZ, UPT ;  /* 0x000000ff0700728c */ /* 0x000fe2000bf05270 */
[----:B-1----:R1:W-:Y:S08]  /*2da0*/  STG.E.STRONG.SYS desc[UR10][R2.64], R9 ;  /* 0x0000000902007986 */ /* 0x0023f0000c11590a */
[----:B------:R-:W-:Y:S05]  /*2db0*/  BRA.U UP0, `(.L_x_35) ;  /* 0xfffffffd00e07547 */ /* 0x000fea000b83ffff */
[----:B------:R-:W-:Y:S05]  /*2dc0*/  EXIT ;  /* 0x000000000000794d */ /* 0x000fea0003800000 */
        .weak           $__internal_0_$__cuda_sm3x_div_rn_noftz_f32_slowpath
        .type           $__internal_0_$__cuda_sm3x_div_rn_noftz_f32_slowpath,@function
        .size           $__internal_0_$__cuda_sm3x_div_rn_noftz_f32_slowpath,(.L_x_48 - $__internal_0_$__cuda_sm3x_div_rn_noftz_f32_slowpath)
$__internal_0_$__cuda_sm3x_div_rn_noftz_f32_slowpath:
[----:B------:R-:W0:Y:S01]  /*2dd0*/  LDC R3, c[0x0][0x3c4] ;  /* 0x0000f100ff037b82 */ /* 0x000e220000000800 */
[--C-:B------:R-:W-:Y:S01]  /*2de0*/  SHF.R.U32.HI R16, RZ, 0x17, R2.reuse ;  /* 0x00000017ff107819 */ /* 0x100fe20000011602 */
[----:B------:R-:W1:Y:S01]  /*2df0*/  LDCU UR4, c[0x0][0x3c4] ;  /* 0x00007880ff0477ac */ /* 0x000e620008000800 */
[----:B------:R-:W-:Y:S01]  /*2e00*/  BSSY.RECONVERGENT B3, `(.L_x_36) ;  /* 0x0000065000037945 */ /* 0x000fe20003800200 */
[----:B------:R-:W-:Y:S01]  /*2e10*/  IMAD.MOV.U32 R17, RZ, RZ, R2 ;  /* 0x000000ffff117224 */ /* 0x000fe200078e0002 */
[----:B------:R-:W-:-:S05]  /*2e20*/  LOP3.LUT R20, R16, 0xff, RZ, 0xc0, !PT ;  /* 0x000000ff10147812 */ /* 0x000fca00078ec0ff */
[----:B------:R-:W-:Y:S02]  /*2e30*/  VIADD R16, R20, 0xffffffff ;  /* 0xffffffff14107836 */ /* 0x000fe40000000000 */
[----:B-1----:R-:W-:Y:S01]  /*2e40*/  IMAD.U32 R18, RZ, RZ, UR4 ;  /* 0x00000004ff127e24 */ /* 0x002fe2000f8e00ff */
[----:B0-----:R-:W-:-:S04]  /*2e50*/  SHF.R.U32.HI R15, RZ, 0x17, R3 ;  /* 0x00000017ff0f7819 */ /* 0x001fc80000011603 */
[----:B------:R-:W-:-:S05]  /*2e60*/  LOP3.LUT R15, R15, 0xff, RZ, 0xc0, !PT ;  /* 0x000000ff0f0f7812 */ /* 0x000fca00078ec0ff */
[----:B------:R-:W-:-:S05]  /*2e70*/  VIADD R19, R15, 0xffffffff ;  /* 0xffffffff0f137836 */ /* 0x000fca0000000000 */
[----:B------:R-:W-:-:S04]  /*2e80*/  ISETP.GT.U32.AND P2, PT, R19, 0xfd, PT ;  /* 0x000000fd1300780c */ /* 0x000fc80003f44070 */
[----:B------:R-:W-:-:S13]  /*2e90*/  ISETP.GT.U32.OR P2, PT, R16, 0xfd, P2 ;  /* 0x000000fd1000780c */ /* 0x000fda0001744470 */
[----:B------:R-:W-:Y:S01]  /*2ea0*/  @!P2 IMAD.MOV.U32 R16, RZ, RZ, RZ ;  /* 0x000000ffff10a224 */ /* 0x000fe200078e00ff */
[----:B------:R-:W-:Y:S06]  /*2eb0*/  @!P2 BRA `(.L_x_37) ;  /* 0x000000000060a947 */ /* 0x000fec0003800000 */
[----:B------:R-:W-:Y:S02]  /*2ec0*/  FSETP.GTU.FTZ.AND P3, PT, |R3|, +INF , PT ;  /* 0x7f8000000300780b */ /* 0x000fe40003f7c200 */
[----:B------:R-:W-:-:S04]  /*2ed0*/  FSETP.GTU.FTZ.AND P2, PT, |R2|, +INF , PT ;  /* 0x7f8000000200780b */ /* 0x000fc80003f5c200 */
[----:B------:R-:W-:-:S13]  /*2ee0*/  PLOP3.LUT P2, PT, P2, P3, PT, 0xf8, 0x8f ;  /* 0x00000000008f781c */ /* 0x000fda0001747f70 */
[----:B------:R-:W-:Y:S05]  /*2ef0*/  @P2 BRA `(.L_x_38) ;  /* 0x0000000400502947 */ /* 0x000fea0003800000 */
[----:B------:R-:W-:-:S13]  /*2f00*/  LOP3.LUT P2, RZ, R18, 0x7fffffff, R17, 0xc8, !PT ;  /* 0x7fffffff12ff7812 */ /* 0x000fda000784c811 */
[----:B------:R-:W-:Y:S05]  /*2f10*/  @!P2 BRA `(.L_x_39) ;  /* 0x000000040040a947 */ /* 0x000fea0003800000 */
[C---:B------:R-:W-:Y:S02]  /*2f20*/  FSETP.NEU.FTZ.AND P6, PT, |R2|.reuse, +INF , PT ;  /* 0x7f8000000200780b */ /* 0x040fe40003fdd200 */
[----:B------:R-:W-:Y:S02]  /*2f30*/  FSETP.NEU.FTZ.AND P3, PT, |R3|, +INF , PT ;  /* 0x7f8000000300780b */ /* 0x000fe40003f7d200 */
[----:B------:R-:W-:-:S11]  /*2f40*/  FSETP.NEU.FTZ.AND P2, PT, |R2|, +INF , PT ;  /* 0x7f8000000200780b */ /* 0x000fd60003f5d200 */
[----:B------:R-:W-:Y:S05]  /*2f50*/  @!P3 BRA !P6, `(.L_x_39) ;  /* 0x000000040030b947 */ /* 0x000fea0007000000 */
[----:B------:R-:W-:-:S04]  /*2f60*/  LOP3.LUT P6, RZ, R17, 0x7fffffff, RZ, 0xc0, !PT ;  /* 0x7fffffff11ff7812 */ /* 0x000fc800078cc0ff */
[----:B------:R-:W-:-:S13]  /*2f70*/  PLOP3.LUT P3, PT, P3, P6, PT, 0x2f, 0xf2 ;  /* 0x0000000000f2781c */ /* 0x000fda0001f6c577 */
[----:B------:R-:W-:Y:S05]  /*2f80*/  @P3 BRA `(.L_x_40) ;  /* 0x00000004001c3947 */ /* 0x000fea0003800000 */
[----:B------:R-:W-:-:S04]  /*2f90*/  LOP3.LUT P3, RZ, R18, 0x7fffffff, RZ, 0xc0, !PT ;  /* 0x7fffffff12ff7812 */ /* 0x000fc8000786c0ff */
[----:B------:R-:W-:-:S13]  /*2fa0*/  PLOP3.LUT P2, PT, P2, P3, PT, 0x2f, 0xf2 ;  /* 0x0000000000f2781c */ /* 0x000fda0001746577 */
[----:B------:R-:W-:Y:S05]  /*2fb0*/  @P2 BRA `(.L_x_41) ;  /* 0x0000000400042947 */ /* 0x000fea0003800000 */
[----:B------:R-:W-:Y:S01]  /*2fc0*/  VIADD R16, R20, 0xffffffff ;  /* 0xffffffff14107836 */ /* 0x000fe20000000000 */
[----:B------:R-:W-:-:S04]  /*2fd0*/  ISETP.GE.AND P3, PT, R19, RZ, PT ;  /* 0x000000ff1300720c */ /* 0x000fc80003f66270 */
[----:B------:R-:W-:-:S09]  /*2fe0*/  ISETP.GE.AND P2, PT, R16, RZ, PT ;  /* 0x000000ff1000720c */ /* 0x000fd20003f46270 */
[----:B------:R-:W-:-:S04]  /*2ff0*/  @!P3 FFMA R18, R3, 1.84467440737095516160e+19, RZ ;  /* 0x5f8000000312b823 */ /* 0x000fc800000000ff */
[----:B------:R-:W-:Y:S01]  /*3000*/  @P2 MOV R16, RZ ;  /* 0x000000ff00102202 */ /* 0x000fe20000000f00 */
[----:B------:R-:W-:Y:S02]  /*3010*/  @!P2 IMAD.MOV.U32 R16, RZ, RZ, -0x40 ;  /* 0xffffffc0ff10a424 */ /* 0x000fe400078e00ff */
[----:B------:R-:W-:Y:S02]  /*3020*/  @!P2 FFMA R17, R2, 1.84467440737095516160e+19, RZ ;  /* 0x5f8000000211a823 */ /* 0x000fe400000000ff */
[----:B------:R-:W-:-:S07]  /*3030*/  @!P3 VIADD R16, R16, 0x40 ;  /* 0x000000401010b836 */ /* 0x000fce0000000000 */
.L_x_37:
[----:B------:R-:W-:Y:S01]  /*3040*/  LEA R3, R15, 0xc0800000, 0x17 ;  /* 0xc08000000f037811 */ /* 0x000fe200078eb8ff */
[----:B------:R-:W-:Y:S01]  /*3050*/  VIADD R20, R20, 0xffffff81 ;  /* 0xffffff8114147836 */ /* 0x000fe20000000000 */
[----:B------:R-:W-:Y:S03]  /*3060*/  BSSY.RECONVERGENT B4, `(.L_x_42) ;  /* 0x0000035000047945 */ /* 0x000fe60003800200 */
[----:B------:R-:W-:Y:S02]  /*3070*/  IMAD.IADD R19, R18, 0x1, -R3 ;  /* 0x0000000112137824 */ /* 0x000fe400078e0a03 */
[----:B------:R-:W-:Y:S02]  /*3080*/  IMAD R2, R20, -0x800000, R17 ;  /* 0xff80000014027824 */ /* 0x000fe400078e0211 */
[----:B------:R-:W0:Y:S01]  /*3090*/  MUFU.RCP R3, R19 ;  /* 0x0000001300037308 */ /* 0x000e220000001000 */
[----:B------:R-:W-:-:S04]  /*30a0*/  FADD.FTZ R21, -R19, -RZ ;  /* 0x800000ff13157221 */ /* 0x000fc80000010100 */
[----:B0-----:R-:W-:-:S04]  /*30b0*/  FFMA R18, R3, R21, 1 ;  /* 0x3f80000003127423 */ /* 0x001fc80000000015 */
[----:B------:R-:W-:-:S04]  /*30c0*/  FFMA R3, R3, R18, R3 ;  /* 0x0000001203037223 */ /* 0x000fc80000000003 */
[----:B------:R-:W-:-:S04]  /*30d0*/  FFMA R18, R2, R3, RZ ;  /* 0x0000000302127223 */ /* 0x000fc800000000ff */
[----:B------:R-:W-:-:S04]  /*30e0*/  FFMA R17, R21, R18, R2 ;  /* 0x0000001215117223 */ /* 0x000fc80000000002 */
[----:B------:R-:W-:Y:S01]  /*30f0*/  FFMA R18, R3, R17, R18 ;  /* 0x0000001103127223 */ /* 0x000fe20000000012 */
[----:B------:R-:W-:-:S03]  /*3100*/  IADD3 R17, PT, PT, R20, 0x7f, -R15 ;  /* 0x0000007f14117810 */ /* 0x000fc60007ffe80f */
[----:B------:R-:W-:Y:S02]  /*3110*/  FFMA R21, R21, R18, R2 ;  /* 0x0000001215157223 */ /* 0x000fe40000000002 */
[----:B------:R-:W-:Y:S02]  /*3120*/  IMAD.IADD R17, R17, 0x1, R16 ;  /* 0x0000000111117824 */ /* 0x000fe400078e0210 */
[----:B------:R-:W-:-:S05]  /*3130*/  FFMA R2, R3, R21, R18 ;  /* 0x0000001503027223 */ /* 0x000fca0000000012 */
[----:B------:R-:W-:-:S04]  /*3140*/  SHF.R.U32.HI R15, RZ, 0x17, R2 ;  /* 0x00000017ff0f7819 */ /* 0x000fc80000011602 */
[----:B------:R-:W-:-:S05]  /*3150*/  LOP3.LUT R15, R15, 0xff, RZ, 0xc0, !PT ;  /* 0x000000ff0f0f7812 */ /* 0x000fca00078ec0ff */
[----:B------:R-:W-:-:S05]  /*3160*/  IMAD.IADD R19, R15, 0x1, R17 ;  /* 0x000000010f137824 */ /* 0x000fca00078e0211 */
[----:B------:R-:W-:-:S04]  /*3170*/  IADD3 R15, PT, PT, R19, -0x1, RZ ;  /* 0xffffffff130f7810 */ /* 0x000fc80007ffe0ff */
[----:B------:R-:W-:-:S13]  /*3180*/  ISETP.GE.U32.AND P2, PT, R15, 0xfe, PT ;  /* 0x000000fe0f00780c */ /* 0x000fda0003f46070 */
[----:B------:R-:W-:Y:S05]  /*3190*/  @!P2 BRA `(.L_x_43) ;  /* 0x000000000080a947 */ /* 0x000fea0003800000 */
[----:B------:R-:W-:-:S13]  /*31a0*/  ISETP.GT.AND P2, PT, R19, 0xfe, PT ;  /* 0x000000fe1300780c */ /* 0x000fda0003f44270 */
[----:B------:R-:W-:Y:S05]  /*31b0*/  @P2 BRA `(.L_x_44) ;  /* 0x00000000006c2947 */ /* 0x000fea0003800000 */
[----:B------:R-:W-:-:S13]  /*31c0*/  ISETP.GE.AND P2, PT, R19, 0x1, PT ;  /* 0x000000011300780c */ /* 0x000fda0003f46270 */
[----:B------:R-:W-:Y:S05]  /*31d0*/  @P2 BRA `(.L_x_45) ;  /* 0x0000000000742947 */ /* 0x000fea0003800000 */
[----:B------:R-:W-:Y:S02]  /*31e0*/  ISETP.GE.AND P2, PT, R19, -0x18, PT ;  /* 0xffffffe81300780c */ /* 0x000fe40003f46270 */
[----:B------:R-:W-:-:S11]  /*31f0*/  LOP3.LUT R2, R2, 0x80000000, RZ, 0xc0, !PT ;  /* 0x8000000002027812 */ /* 0x000fd600078ec0ff */
[----:B------:R-:W-:Y:S05]  /*3200*/  @!P2 BRA `(.L_x_45) ;  /* 0x000000000068a947 */ /* 0x000fea0003800000 */
[-CC-:B------:R-:W-:Y:S01]  /*3210*/  FFMA.RZ R15, R3, R21.reuse, R18.reuse ;  /* 0x00000015030f7223 */ /* 0x180fe2000000c012 */
[----:B------:R-:W-:Y:S01]  /*3220*/  IMAD.MOV R17, RZ, RZ, -R19 ;  /* 0x000000ffff117224 */ /* 0x000fe200078e0a13 */
[C---:B------:R-:W-:Y:S02]  /*3230*/  ISETP.NE.AND P6, PT, R19.reuse, RZ, PT ;  /* 0x000000ff1300720c */ /* 0x040fe40003fc5270 */
[----:B------:R-:W-:Y:S02]  /*3240*/  ISETP.NE.AND P3, PT, R19, RZ, PT ;  /* 0x000000ff1300720c */ /* 0x000fe40003f65270 */
[----:B------:R-:W-:Y:S01]  /*3250*/  LOP3.LUT R16, R15, 0x7fffff, RZ, 0xc0, !PT ;  /* 0x007fffff0f107812 */ /* 0x000fe200078ec0ff */
[CCC-:B------:R-:W-:Y:S01]  /*3260*/  FFMA.RP R15, R3.reuse, R21.reuse, R18.reuse ;  /* 0x00000015030f7223 */ /* 0x1c0fe20000008012 */
[----:B------:R-:W-:Y:S01]  /*3270*/  FFMA.RM R18, R3, R21, R18 ;  /* 0x0000001503127223 */ /* 0x000fe20000004012 */
[----:B------:R-:W-:Y:S01]  /*3280*/  VIADD R3, R19, 0x20 ;  /* 0x0000002013037836 */ /* 0x000fe20000000000 */
[----:B------:R-:W-:-:S03]  /*3290*/  LOP3.LUT R16, R16, 0x800000, RZ, 0xfc, !PT ;  /* 0x0080000010107812 */ /* 0x000fc600078efcff */
[----:B------:R-:W-:Y:S02]  /*32a0*/  FSETP.NEU.FTZ.AND P2, PT, R15, R18, PT ;  /* 0x000000120f00720b */ /* 0x000fe40003f5d000 */
[----:B------:R-:W-:Y:S02]  /*32b0*/  SHF.L.U32 R3, R16, R3, RZ ;  /* 0x0000000310037219 */ /* 0x000fe400000006ff */
[----:B------:R-:W-:Y:S02]  /*32c0*/  SEL R15, R17, RZ, P6 ;  /* 0x000000ff110f7207 */ /* 0x000fe40003000000 */
[----:B------:R-:W-:Y:S02]  /*32d0*/  ISETP.NE.AND P3, PT, R3, RZ, P3 ;  /* 0x000000ff0300720c */ /* 0x000fe40001f65270 */
[----:B------:R-:W-:Y:S02]  /*32e0*/  SHF.R.U32.HI R15, RZ, R15, R16 ;  /* 0x0000000fff0f7219 */ /* 0x000fe40000011610 */
[----:B------:R-:W-:-:S02]  /*32f0*/  PLOP3.LUT P2, PT, P2, P3, PT, 0xf8, 0x8f ;  /* 0x00000000008f781c */ /* 0x000fc40001747f70 */
[----:B------:R-:W-:Y:S02]  /*3300*/  SHF.R.U32.HI R16, RZ, 0x1, R15 ;  /* 0x00000001ff107819 */ /* 0x000fe4000001160f */
[----:B------:R-:W-:-:S04]  /*3310*/  SEL R3, RZ, 0x1, !P2 ;  /* 0x00000001ff037807 */ /* 0x000fc80005000000 */
[----:B------:R-:W-:-:S04]  /*3320*/  LOP3.LUT R18, R3, 0x1, R16, 0xf8, !PT ;  /* 0x0000000103127812 */ /* 0x000fc800078ef810 */
[----:B------:R-:W-:-:S05]  /*3330*/  LOP3.LUT R15, R18, R15, RZ, 0xc0, !PT ;  /* 0x0000000f120f7212 */ /* 0x000fca00078ec0ff */
[----:B------:R-:W-:-:S05]  /*3340*/  IMAD.IADD R15, R16, 0x1, R15 ;  /* 0x00000001100f7824 */ /* 0x000fca00078e020f */
[----:B------:R-:W-:Y:S01]  /*3350*/  LOP3.LUT R2, R15, R2, RZ, 0xfc, !PT ;  /* 0x000000020f027212 */ /* 0x000fe200078efcff */
[----:B------:R-:W-:Y:S06]  /*3360*/  BRA `(.L_x_45) ;  /* 0x0000000000107947 */ /* 0x000fec0003800000 */
.L_x_44:
[----:B------:R-:W-:-:S04]  /*3370*/  LOP3.LUT R2, R2, 0x80000000, RZ, 0xc0, !PT ;  /* 0x8000000002027812 */ /* 0x000fc800078ec0ff */
[----:B------:R-:W-:Y:S01]  /*3380*/  LOP3.LUT R2, R2, 0x7f800000, RZ, 0xfc, !PT ;  /* 0x7f80000002027812 */ /* 0x000fe200078efcff */
[----:B------:R-:W-:Y:S06]  /*3390*/  BRA `(.L_x_45) ;  /* 0x0000000000047947 */ /* 0x000fec0003800000 */
.L_x_43:
[----:B------:R-:W-:-:S07]  /*33a0*/  IMAD R2, R17, 0x800000, R2 ;  /* 0x0080000011027824 */ /* 0x000fce00078e0202 */
.L_x_45:
[----:B------:R-:W-:Y:S05]  /*33b0*/  BSYNC.RECONVERGENT B4 ;  /* 0x0000000000047941 */ /* 0x000fea0003800200 */
.L_x_42:
[----:B------:R-:W-:Y:S05]  /*33c0*/  BRA `(.L_x_46) ;  /* 0x0000000000207947 */ /* 0x000fea0003800000 */
.L_x_41:
[----:B------:R-:W-:-:S04]  /*33d0*/  LOP3.LUT R2, R18, 0x80000000, R17, 0x48, !PT ;  /* 0x8000000012027812 */ /* 0x000fc800078e4811 */
[----:B------:R-:W-:Y:S01]  /*33e0*/  LOP3.LUT R2, R2, 0x7f800000, RZ, 0xfc, !PT ;  /* 0x7f80000002027812 */ /* 0x000fe200078efcff */
[----:B------:R-:W-:Y:S06]  /*33f0*/  BRA `(.L_x_46) ;  /* 0x0000000000147947 */ /* 0x000fec0003800000 */
.L_x_40:
[----:B------:R-:W-:Y:S01]  /*3400*/  LOP3.LUT R2, R18, 0x80000000, R17, 0x48, !PT ;  /* 0x8000000012027812 */ /* 0x000fe200078e4811 */
[----:B------:R-:W-:Y:S06]  /*3410*/  BRA `(.L_x_46) ;  /* 0x00000000000c7947 */ /* 0x000fec0003800000 */
.L_x_39:
[----:B------:R-:W0:Y:S01]  /*3420*/  MUFU.RSQ R2, -QNAN ;  /* 0xffc0000000027908 */ /* 0x000e220000001400 */
[----:B------:R-:W-:Y:S05]  /*3430*/  BRA `(.L_x_46) ;  /* 0x0000000000047947 */ /* 0x000fea0003800000 */
.L_x_38:
[----:B------:R-:W-:-:S07]  /*3440*/  FADD.FTZ R2, R2, R3 ;  /* 0x0000000302027221 */ /* 0x000fce0000010000 */
.L_x_46:
[----:B------:R-:W-:Y:S05]  /*3450*/  BSYNC.RECONVERGENT B3 ;  /* 0x0000000000037941 */ /* 0x000fea0003800200 */
.L_x_36:
[----:B------:R-:W-:-:S04]  /*3460*/  IMAD.MOV.U32 R15, RZ, RZ, 0x0 ;  /* 0x00000000ff0f7424 */ /* 0x000fc800078e00ff */
[----:B0-----:R-:W-:Y:S05]  /*3470*/  RET.REL.NODEC R14 `(_Z8distancePVfS0_S0_S0_iiiiPViffifb) ;  /* 0xffffffc80ee07950 */ /* 0x001fea0003c3ffff */
.L_x_47:
[----:B------:R-:W-:-:S00]  /*3480*/  BRA `(.L_x_47) ;  /* 0xfffffffc00fc7947 */ /* 0x000fc0000383ffff */
[----:B------:R-:W-:-:S00]  /*3490*/  NOP ;  /* 0x0000000000007918 */ /* 0x000fc00000000000 */
        /* <DEDUP_REMOVED lines=14> */
.L_x_48:


//--------------------- .nv.global.init           --------------------------
	.section	.nv.global.init,"aw",@progbits
	.align	4
.nv.global.init:
	.type		__cudart_i2opi_f,@object
	.size		__cudart_i2opi_f,(.L_0 - __cudart_i2opi_f)
__cudart_i2opi_f:
        /*0000*/ 	.byte	0x41, 0x90, 0x43, 0x3c, 0x99, 0x95, 0x62, 0xdb, 0xc0, 0xdd, 0x34, 0xf5, 0xd1, 0x57, 0x27, 0xfc
        /*0010*/ 	.byte	0x29, 0x15, 0x44, 0x4e, 0x6e, 0x83, 0xf9, 0xa2
.L_0:


//--------------------- .nv.shared._Z8distancePVfS0_S0_S0_iiiiPViffifb --------------------------
	.section	.nv.shared._Z8distancePVfS0_S0_S0_iiiiPViffifb,"aw",@nobits
	.sectionflags	@""
	.align	4
.nv.shared._Z8distancePVfS0_S0_S0_iiiiPViffifb:
	.zero		2056


//--------------------- .nv.shared.reserved.0     --------------------------
	.section	.nv.shared.reserved.0,"aw",@nobits
	.weak		__nv_reservedSMEM_offset_0_alias
	.size		__nv_reservedSMEM_offset_0_alias, 0, 64
	.other		__nv_reservedSMEM_offset_0_alias,@"STO_CUDA_RESERVED_SHARED STV_DEFAULT"
__nv_reservedSMEM_offset_0_alias:
	.zero		0
	.zero		64


//--------------------- .nv.constant0._Z8distancePVfS0_S0_S0_iiiiPViffifb --------------------------
	.section	.nv.constant0._Z8distancePVfS0_S0_S0_iiiiPViffifb,"a",@progbits
	.sectionflags	@""
	.align	4
.nv.constant0._Z8distancePVfS0_S0_S0_iiiiPViffifb:
	.zero		969


//--------------------- SYMBOLS --------------------------

	.type		.nv.reservedSmem.offset0,@object
	.size		.nv.reservedSmem.offset0,0x4
	.type		.nv.reservedSmem.cap,@object
	.size		.nv.reservedSmem.cap,0x4
